def attn_fwd(
    Q,
    K,
    V,
    Out,
    Lse,
    sm_scale,
    stride_qz,
    stride_qh,
    stride_qm,
    stride_qk,
    stride_kz,
    stride_kh,
    stride_kn,
    stride_kk,
    stride_vz,
    stride_vh,
    stride_vn,
    stride_vk,
    stride_oz,
    stride_oh,
    stride_om,
    stride_ok,
    seqlen_q,
    seqlen_k,
    BLOCK_M: tl.constexpr,
    BLOCK_N: tl.constexpr,
    HEAD_DIM: tl.constexpr,
    CAUSAL: tl.constexpr,
):
    start_m = tl.program_id(0)
    off_hz = tl.program_id(1)
    q_off = off_hz * stride_qh
    k_off = off_hz * stride_kh
    v_off = off_hz * stride_vh
    offs_m = start_m * BLOCK_M + tl.arange(0, BLOCK_M)
    offs_d = tl.arange(0, HEAD_DIM)
    offs_n = tl.arange(0, BLOCK_N)
    q_ptrs = Q + q_off + offs_m[:, None] * stride_qm + offs_d[None, :] * stride_qk
    k_ptrs = K + k_off + offs_d[:, None] * stride_kk + offs_n[None, :] * stride_kn
    v_ptrs = V + v_off + offs_n[:, None] * stride_vn + offs_d[None, :] * stride_vk
    m_i = tl.full([BLOCK_M], float("-inf"), dtype=tl.float32)
    l_i = tl.zeros([BLOCK_M], dtype=tl.float32) + 1.0
    acc = tl.zeros([BLOCK_M, HEAD_DIM], dtype=tl.float32)
    q = tl.load(q_ptrs)
    acc, l_i, m_i = _attn_fwd_inner(
        acc,
        l_i,
        m_i,
        q,
        k_ptrs,
        v_ptrs,
        sm_scale,
        stride_kn,
        stride_vn,
        start_m,
        seqlen_k,
        BLOCK_M,
        BLOCK_N,
        HEAD_DIM,
        CAUSAL,
    )
    acc = acc / l_i[:, None]
    lse = m_i + tl.math.log2(l_i) / 1.4426950408889634
    o_ptrs = (
        Out
        + off_hz * stride_oh
        + offs_m[:, None] * stride_om
        + offs_d[None, :] * stride_ok
    )
    tl.store(o_ptrs, acc.to(Out.dtype.element_ty))
    tl.store(Lse + off_hz * seqlen_q + offs_m, lse)

# config = {"BLOCK_M": 64, "BLOCK_N": 16, "HEAD_DIM": 128, "arch": "sm_80", "causal": false, "dtype": "fp16", "num_stages": 3, "num_warps": 8}
# arch = sm_80


// ===== COMPILED SASS (sm_80) =====

	.target	sm_80

	.elftype	@"ET_EXEC"


//--------------------- .note.nv.tkinfo           --------------------------
	.section	.note.nv.tkinfo,"",@"SHT_NOTE"
	.sectionflags	@"SHF_NOTE_NV_TKINFO"
	.tkinfo
        /*0018*/ 	.word	0x00000002
        /*0030*/ 	.string	""
        /*0030*/ 	.string	"ptxas"
        /*0030*/ 	.string	"Cuda compilation tools, release 13.0, V13.0.88"
        /*0030*/ 	.string	"Build cuda_13.0.r13.0/compiler.36424714_0"
        /*0030*/ 	.string	"-v  -suppress-debug-info  -lineinfo  -arch sm_80 "



//--------------------- .note.nv.cuinfo           --------------------------
	.section	.note.nv.cuinfo,"",@"SHT_NOTE"
	.sectionflags	@"SHF_NOTE_NV_CUINFO"
        /*0018*/ 	.short	0x0002
        /*001a*/ 	.short	0x0050
        /*001c*/ 	.short	0x0082
	.zero		2


//--------------------- .nv.info                  --------------------------
	.section	.nv.info,"",@"SHT_CUDA_INFO"
	.align	4


	//----- nvinfo : EIATTR_REGCOUNT
	.align		4
        /*0000*/ 	.byte	0x04, 0x2f
        /*0002*/ 	.short	(.L_2 - .L_1)
	.align		4
.L_1:
        /*0004*/ 	.word	index@(attn_fwd)
        /*0008*/ 	.word	0x000000b1


	//----- nvinfo : EIATTR_FRAME_SIZE
	.align		4
.L_2:
        /*000c*/ 	.byte	0x04, 0x11
        /*000e*/ 	.short	(.L_4 - .L_3)
	.align		4
.L_3:
        /*0010*/ 	.word	index@(attn_fwd)
        /*0014*/ 	.word	0x00000000


	//----- nvinfo : EIATTR_MIN_STACK_SIZE
	.align		4
.L_4:
        /*0018*/ 	.byte	0x04, 0x12
        /*001a*/ 	.short	(.L_6 - .L_5)
	.align		4
.L_5:
        /*001c*/ 	.word	index@(attn_fwd)
        /*0020*/ 	.word	0x00000000
.L_6:


//--------------------- .nv.info.attn_fwd         --------------------------
	.section	.nv.info.attn_fwd,"",@"SHT_CUDA_INFO"
	.sectionflags	@""
	.align	4


	//----- nvinfo : EIATTR_CUDA_API_VERSION
	.align		4
        /*0000*/ 	.byte	0x04, 0x37
        /*0002*/ 	.short	(.L_8 - .L_7)
.L_7:
        /*0004*/ 	.word	0x00000082


	//----- nvinfo : EIATTR_SW2861232_WAR
	.align		4
.L_8:
        /*0008*/ 	.byte	0x01, 0x35
	.zero		2


	//----- nvinfo : EIATTR_PARAM_CBANK
	.align		4
        /*000c*/ 	.byte	0x04, 0x0a
        /*000e*/ 	.short	(.L_10 - .L_9)
	.align		4
.L_9:
        /*0010*/ 	.word	index@(.nv.constant0.attn_fwd)
        /*0014*/ 	.short	0x0160
        /*0016*/ 	.short	0x0088


	//----- nvinfo : EIATTR_CBANK_PARAM_SIZE
	.align		4
.L_10:
        /*0018*/ 	.byte	0x03, 0x19
        /*001a*/ 	.short	0x0088


	//----- nvinfo : EIATTR_KPARAM_INFO
	.align		4
        /*001c*/ 	.byte	0x04, 0x17
        /*001e*/ 	.short	(.L_12 - .L_11)
.L_11:
        /*0020*/ 	.word	0x00000000
        /*0024*/ 	.short	0x0019
        /*0026*/ 	.short	0x0080
        /*0028*/ 	.byte	0x00, 0xf4, 0x21, 0x00


	//----- nvinfo : EIATTR_KPARAM_INFO
	.align		4
.L_12:
        /*002c*/ 	.byte	0x04, 0x17
        /*002e*/ 	.short	(.L_14 - .L_13)
.L_13:
        /*0030*/ 	.word	0x00000000
        /*0034*/ 	.short	0x0018
        /*0036*/ 	.short	0x0078
        /*0038*/ 	.byte	0x00, 0xf4, 0x21, 0x00


	//----- nvinfo : EIATTR_KPARAM_INFO
	.align		4
.L_14:
        /*003c*/ 	.byte	0x04, 0x17
        /*003e*/ 	.short	(.L_16 - .L_15)
.L_15:
        /*0040*/ 	.word	0x00000000
        /*0044*/ 	.short	0x0017
        /*0046*/ 	.short	0x0070
        /*0048*/ 	.byte	0x00, 0xf0, 0x11, 0x00


	//----- nvinfo : EIATTR_KPARAM_INFO
	.align		4
.L_16:
        /*004c*/ 	.byte	0x04, 0x17
        /*004e*/ 	.short	(.L_18 - .L_17)
.L_17:
        /*0050*/ 	.word	0x00000000
        /*0054*/ 	.short	0x0016
        /*0056*/ 	.short	0x006c
        /*0058*/ 	.byte	0x00, 0xf0, 0x11, 0x00


	//----- nvinfo : EIATTR_KPARAM_INFO
	.align		4
.L_18:
        /*005c*/ 	.byte	0x04, 0x17
        /*005e*/ 	.short	(.L_20 - .L_19)
.L_19:
        /*0060*/ 	.word	0x00000000
        /*0064*/ 	.short	0x0015
        /*0066*/ 	.short	0x0068
        /*0068*/ 	.byte	0x00, 0xf0, 0x11, 0x00


	//----- nvinfo : EIATTR_KPARAM_INFO
	.align		4
.L_20:
        /*006c*/ 	.byte	0x04, 0x17
        /*006e*/ 	.short	(.L_22 - .L_21)
.L_21:
        /*0070*/ 	.word	0x00000000
        /*0074*/ 	.short	0x0014
        /*0076*/ 	.short	0x0064
        /*0078*/ 	.byte	0x00, 0xf0, 0x11, 0x00


	//----- nvinfo : EIATTR_KPARAM_INFO
	.align		4
.L_22:
        /*007c*/ 	.byte	0x04, 0x17
        /*007e*/ 	.short	(.L_24 - .L_23)
.L_23:
        /*0080*/ 	.word	0x00000000
        /*0084*/ 	.short	0x0013
        /*0086*/ 	.short	0x0060
        /*0088*/ 	.byte	0x00, 0xf0, 0x11, 0x00


	//----- nvinfo : EIATTR_KPARAM_INFO
	.align		4
.L_24:
        /*008c*/ 	.byte	0x04, 0x17
        /*008e*/ 	.short	(.L_26 - .L_25)
.L_25:
        /*0090*/ 	.word	0x00000000
        /*0094*/ 	.short	0x0012
        /*0096*/ 	.short	0x005c
        /*0098*/ 	.byte	0x00, 0xf0, 0x11, 0x00


	//----- nvinfo : EIATTR_KPARAM_INFO
	.align		4
.L_26:
        /*009c*/ 	.byte	0x04, 0x17
        /*009e*/ 	.short	(.L_28 - .L_27)
.L_27:
        /*00a0*/ 	.word	0x00000000
        /*00a4*/ 	.short	0x0011
        /*00a6*/ 	.short	0x0058
        /*00a8*/ 	.byte	0x00, 0xf0, 0x11, 0x00


	//----- nvinfo : EIATTR_KPARAM_INFO
	.align		4
.L_28:
        /*00ac*/ 	.byte	0x04, 0x17
        /*00ae*/ 	.short	(.L_30 - .L_29)
.L_29:
        /*00b0*/ 	.word	0x00000000
        /*00b4*/ 	.short	0x0010
        /*00b6*/ 	.short	0x0054
        /*00b8*/ 	.byte	0x00, 0xf0, 0x11, 0x00


	//----- nvinfo : EIATTR_KPARAM_INFO
	.align		4
.L_30:
        /*00bc*/ 	.byte	0x04, 0x17
        /*00be*/ 	.short	(.L_32 - .L_31)
.L_31:
        /*00c0*/ 	.word	0x00000000
        /*00c4*/ 	.short	0x000f
        /*00c6*/ 	.short	0x0050
        /*00c8*/ 	.byte	0x00, 0xf0, 0x11, 0x00


	//----- nvinfo : EIATTR_KPARAM_INFO
	.align		4
.L_32:
        /*00cc*/ 	.byte	0x04, 0x17
        /*00ce*/ 	.short	(.L_34 - .L_33)
.L_33:
        /*00d0*/ 	.word	0x00000000
        /*00d4*/ 	.short	0x000e
        /*00d6*/ 	.short	0x004c
        /*00d8*/ 	.byte	0x00, 0xf0, 0x11, 0x00


	//----- nvinfo : EIATTR_KPARAM_INFO
	.align		4
.L_34:
        /*00dc*/ 	.byte	0x04, 0x17
        /*00de*/ 	.short	(.L_36 - .L_35)
.L_35:
        /*00e0*/ 	.word	0x00000000
        /*00e4*/ 	.short	0x000d
        /*00e6*/ 	.short	0x0048
        /*00e8*/ 	.byte	0x00, 0xf0, 0x11, 0x00


	//----- nvinfo : EIATTR_KPARAM_INFO
	.align		4
.L_36:
        /*00ec*/ 	.byte	0x04, 0x17
        /*00ee*/ 	.short	(.L_38 - .L_37)
.L_37:
        /*00f0*/ 	.word	0x00000000
        /*00f4*/ 	.short	0x000c
        /*00f6*/ 	.short	0x0044
        /*00f8*/ 	.byte	0x00, 0xf0, 0x11, 0x00


	//----- nvinfo : EIATTR_KPARAM_INFO
	.align		4
.L_38:
        /*00fc*/ 	.byte	0x04, 0x17
        /*00fe*/ 	.short	(.L_40 - .L_39)
.L_39:
        /*0100*/ 	.word	0x00000000
        /*0104*/ 	.short	0x000b
        /*0106*/ 	.short	0x0040
        /*0108*/ 	.byte	0x00, 0xf0, 0x11, 0x00


	//----- nvinfo : EIATTR_KPARAM_INFO
	.align		4
.L_40:
        /*010c*/ 	.byte	0x04, 0x17
        /*010e*/ 	.short	(.L_42 - .L_41)
.L_41:
        /*0110*/ 	.word	0x00000000
        /*0114*/ 	.short	0x000a
        /*0116*/ 	.short	0x003c
        /*0118*/ 	.byte	0x00, 0xf0, 0x11, 0x00


	//----- nvinfo : EIATTR_KPARAM_INFO
	.align		4
.L_42:
        /*011c*/ 	.byte	0x04, 0x17
        /*011e*/ 	.short	(.L_44 - .L_43)
.L_43:
        /*0120*/ 	.word	0x00000000
        /*0124*/ 	.short	0x0009
        /*0126*/ 	.short	0x0038
        /*0128*/ 	.byte	0x00, 0xf0, 0x11, 0x00


	//----- nvinfo : EIATTR_KPARAM_INFO
	.align		4
.L_44:
        /*012c*/ 	.byte	0x04, 0x17
        /*012e*/ 	.short	(.L_46 - .L_45)
.L_45:
        /*0130*/ 	.word	0x00000000
        /*0134*/ 	.short	0x0008
        /*0136*/ 	.short	0x0034
        /*0138*/ 	.byte	0x00, 0xf0, 0x11, 0x00


	//----- nvinfo : EIATTR_KPARAM_INFO
	.align		4
.L_46:
        /*013c*/ 	.byte	0x04, 0x17
        /*013e*/ 	.short	(.L_48 - .L_47)
.L_47:
        /*0140*/ 	.word	0x00000000
        /*0144*/ 	.short	0x0007
        /*0146*/ 	.short	0x0030
        /*0148*/ 	.byte	0x00, 0xf0, 0x11, 0x00


	//----- nvinfo : EIATTR_KPARAM_INFO
	.align		4
.L_48:
        /*014c*/ 	.byte	0x04, 0x17
        /*014e*/ 	.short	(.L_50 - .L_49)
.L_49:
        /*0150*/ 	.word	0x00000000
        /*0154*/ 	.short	0x0006
        /*0156*/ 	.short	0x002c
        /*0158*/ 	.byte	0x00, 0xf0, 0x11, 0x00


	//----- nvinfo : EIATTR_KPARAM_INFO
	.align		4
.L_50:
        /*015c*/ 	.byte	0x04, 0x17
        /*015e*/ 	.short	(.L_52 - .L_51)
.L_51:
        /*0160*/ 	.word	0x00000000
        /*0164*/ 	.short	0x0005
        /*0166*/ 	.short	0x0028
        /*0168*/ 	.byte	0x00, 0xf0, 0x11, 0x00


	//----- nvinfo : EIATTR_KPARAM_INFO
	.align		4
.L_52:
        /*016c*/ 	.byte	0x04, 0x17
        /*016e*/ 	.short	(.L_54 - .L_53)
.L_53:
        /*0170*/ 	.word	0x00000000
        /*0174*/ 	.short	0x0004
        /*0176*/ 	.short	0x0020
        /*0178*/ 	.byte	0x00, 0xf4, 0x21, 0x00


	//----- nvinfo : EIATTR_KPARAM_INFO
	.align		4
.L_54:
        /*017c*/ 	.byte	0x04, 0x17
        /*017e*/ 	.short	(.L_56 - .L_55)
.L_55:
        /*0180*/ 	.word	0x00000000
        /*0184*/ 	.short	0x0003
        /*0186*/ 	.short	0x0018
        /*0188*/ 	.byte	0x00, 0xf4, 0x21, 0x00


	//----- nvinfo : EIATTR_KPARAM_INFO
	.align		4
.L_56:
        /*018c*/ 	.byte	0x04, 0x17
        /*018e*/ 	.short	(.L_58 - .L_57)
.L_57:
        /*0190*/ 	.word	0x00000000
        /*0194*/ 	.short	0x0002
        /*0196*/ 	.short	0x0010
        /*0198*/ 	.byte	0x00, 0xf4, 0x21, 0x00


	//----- nvinfo : EIATTR_KPARAM_INFO
	.align		4
.L_58:
        /*019c*/ 	.byte	0x04, 0x17
        /*019e*/ 	.short	(.L_60 - .L_59)
.L_59:
        /*01a0*/ 	.word	0x00000000
        /*01a4*/ 	.short	0x0001
        /*01a6*/ 	.short	0x0008
        /*01a8*/ 	.byte	0x00, 0xf4, 0x21, 0x00


	//----- nvinfo : EIATTR_KPARAM_INFO
	.align		4
.L_60:
        /*01ac*/ 	.byte	0x04, 0x17
        /*01ae*/ 	.short	(.L_62 - .L_61)
.L_61:
        /*01b0*/ 	.word	0x00000000
        /*01b4*/ 	.short	0x0000
        /*01b6*/ 	.short	0x0000
        /*01b8*/ 	.byte	0x00, 0xf4, 0x21, 0x00


	//----- nvinfo : EIATTR_MAXREG_COUNT
	.align		4
.L_62:
        /*01bc*/ 	.byte	0x03, 0x1b
        /*01be*/ 	.short	0x00ff


	//----- nvinfo : EIATTR_NUM_BARRIERS
	.align		4
        /*01c0*/ 	.byte	0x02, 0x4c
        /*01c2*/ 	.byte	0x01
	.zero		1


	//----- nvinfo : EIATTR_MERCURY_ISA_VERSION
	.align		4
        /*01c4*/ 	.byte	0x03, 0x5f
        /*01c6*/ 	.short	0x0000


	//----- nvinfo : EIATTR_COOP_GROUP_MASK_REGIDS
	.align		4
        /*01c8*/ 	.byte	0x04, 0x29
        /*01ca*/ 	.short	(.L_64 - .L_63)


	//   ....[0]....
.L_63:
        /*01cc*/ 	.word	0xffffffff


	//   ....[1]....
        /*01d0*/ 	.word	0xffffffff


	//   ....[2]....
        /*01d4*/ 	.word	0xffffffff


	//   ....[3]....
        /*01d8*/ 	.word	0xffffffff


	//   ....[4]....
        /*01dc*/ 	.word	0xffffffff


	//   ....[5]....
        /*01e0*/ 	.word	0xffffffff


	//   ....[6]....
        /*01e4*/ 	.word	0xffffffff


	//   ....[7]....
        /*01e8*/ 	.word	0xffffffff


	//   ....[8]....
        /*01ec*/ 	.word	0xffffffff


	//   ....[9]....
        /*01f0*/ 	.word	0xffffffff


	//   ....[10]....
        /*01f4*/ 	.word	0xffffffff


	//   ....[11]....
        /*01f8*/ 	.word	0xffffffff


	//   ....[12]....
        /*01fc*/ 	.word	0xffffffff


	//   ....[13]....
        /*0200*/ 	.word	0xffffffff


	//   ....[14]....
        /*0204*/ 	.word	0xffffffff


	//   ....[15]....
        /*0208*/ 	.word	0xffffffff


	//   ....[16]....
        /*020c*/ 	.word	0xffffffff


	//   ....[17]....
        /*0210*/ 	.word	0xffffffff


	//   ....[18]....
        /*0214*/ 	.word	0xffffffff


	//   ....[19]....
        /*0218*/ 	.word	0xffffffff


	//   ....[20]....
        /*021c*/ 	.word	0xffffffff


	//   ....[21]....
        /*0220*/ 	.word	0xffffffff


	//   ....[22]....
        /*0224*/ 	.word	0xffffffff


	//   ....[23]....
        /*0228*/ 	.word	0xffffffff


	//   ....[24]....
        /*022c*/ 	.word	0xffffffff


	//   ....[25]....
        /*0230*/ 	.word	0xffffffff


	//   ....[26]....
        /*0234*/ 	.word	0xffffffff


	//   ....[27]....
        /*0238*/ 	.word	0xffffffff


	//   ....[28]....
        /*023c*/ 	.word	0xffffffff


	//   ....[29]....
        /*0240*/ 	.word	0xffffffff


	//   ....[30]....
        /*0244*/ 	.word	0xffffffff


	//   ....[31]....
        /*0248*/ 	.word	0xffffffff


	//   ....[32]....
        /*024c*/ 	.word	0xffffffff


	//   ....[33]....
        /*0250*/ 	.word	0xffffffff


	//----- nvinfo : EIATTR_COOP_GROUP_INSTR_OFFSETS
	.align		4
.L_64:
        /*0254*/ 	.byte	0x04, 0x28
        /*0256*/ 	.short	(.L_66 - .L_65)


	//   ....[0]....
.L_65:
        /*0258*/ 	.word	0x000021f0


	//   ....[1]....
        /*025c*/ 	.word	0x00002200


	//   ....[2]....
        /*0260*/ 	.word	0x00002210


	//   ....[3]....
        /*0264*/ 	.word	0x00002220


	//   ....[4]....
        /*0268*/ 	.word	0x00002230


	//   ....[5]....
        /*026c*/ 	.word	0x00002240


	//   ....[6]....
        /*0270*/ 	.word	0x00002250


	//   ....[7]....
        /*0274*/ 	.word	0x00002260


	//   ....[8]....
        /*0278*/ 	.word	0x000022f0


	//   ....[9]....
        /*027c*/ 	.word	0x00002300


	//   ....[10]....
        /*0280*/ 	.word	0x00002310


	//   ....[11]....
        /*0284*/ 	.word	0x00002320


	//   ....[12]....
        /*0288*/ 	.word	0x00002330


	//   ....[13]....
        /*028c*/ 	.word	0x00002340


	//   ....[14]....
        /*0290*/ 	.word	0x00002350


	//   ....[15]....
        /*0294*/ 	.word	0x00002360


	//   ....[16]....
        /*0298*/ 	.word	0x000024a0


	//   ....[17]....
        /*029c*/ 	.word	0x000026e0


	//   ....[18]....
        /*02a0*/ 	.word	0x000026f0


	//   ....[19]....
        /*02a4*/ 	.word	0x00002710


	//   ....[20]....
        /*02a8*/ 	.word	0x00002820


	//   ....[21]....
        /*02ac*/ 	.word	0x00002870


	//   ....[22]....
        /*02b0*/ 	.word	0x00002900


	//   ....[23]....
        /*02b4*/ 	.word	0x00002a20


	//   ....[24]....
        /*02b8*/ 	.word	0x00002a40


	//   ....[25]....
        /*02bc*/ 	.word	0x00002a50


	//   ....[26]....
        /*02c0*/ 	.word	0x00002a60


	//   ....[27]....
        /*02c4*/ 	.word	0x00002a70


	//   ....[28]....
        /*02c8*/ 	.word	0x00002ae0


	//   ....[29]....
        /*02cc*/ 	.word	0x00002af0


	//   ....[30]....
        /*02d0*/ 	.word	0x00002b00


	//   ....[31]....
        /*02d4*/ 	.word	0x00002b10


	//   ....[32]....
        /*02d8*/ 	.word	0x00002b20


	//   ....[33]....
        /*02dc*/ 	.word	0x00002c10


	//----- nvinfo : EIATTR_EXIT_INSTR_OFFSETS
	.align		4
.L_66:
        /*02e0*/ 	.byte	0x04, 0x1c
        /*02e2*/ 	.short	(.L_68 - .L_67)


	//   ....[0]....
.L_67:
        /*02e4*/ 	.word	0x00005a30


	//   ....[1]....
        /*02e8*/ 	.word	0x00005ad0


	//----- nvinfo : EIATTR_REQNTID
	.align		4
.L_68:
        /*02ec*/ 	.byte	0x04, 0x10
        /*02ee*/ 	.short	(.L_70 - .L_69)
.L_69:
        /*02f0*/ 	.word	0x00000100
        /*02f4*/ 	.word	0x00000001
        /*02f8*/ 	.word	0x00000001
.L_70:


//--------------------- .nv.callgraph             --------------------------
	.section	.nv.callgraph,"",@"SHT_CUDA_CALLGRAPH"
	.align	4
	.sectionentsize	8
	.align		4
        /*0000*/ 	.word	0x00000000
	.align		4
        /*0004*/ 	.word	0xffffffff
	.align		4
        /*0008*/ 	.word	0x00000000
	.align		4
        /*000c*/ 	.word	0xfffffffe
	.align		4
        /*0010*/ 	.word	0x00000000
	.align		4
        /*0014*/ 	.word	0xfffffffd
	.align		4
        /*0018*/ 	.word	0x00000000
	.align		4
        /*001c*/ 	.word	0xfffffffc


//--------------------- .nv.rel.action            --------------------------
	.section	.nv.rel.action,"",@"SHT_CUDA_RELOCINFO"
	.align	8
	.sectionentsize	8
        /*0000*/ 	.byte	0x73, 0x00, 0x00, 0x00, 0x00, 0x00, 0x00, 0x00, 0x00, 0x00, 0x00, 0x11, 0x25, 0x00, 0x05, 0x36


//--------------------- .nv.constant4             --------------------------
	.section	.nv.constant4,"a",@progbits
	.align	8
	.align		8
.nv.constant4:
        /*0000*/ 	.dword	_$_str


//--------------------- .nv.constant0.attn_fwd    --------------------------
	.section	.nv.constant0.attn_fwd,"a",@progbits
	.sectionflags	@""
	.align	4
.nv.constant0.attn_fwd:
	.zero		488


//--------------------- .text.attn_fwd            --------------------------
	.section	.text.attn_fwd,"ax",@progbits
	.sectioninfo	@"SHI_REGISTERS=177"
	.align	128
        .global         attn_fwd
        .type           attn_fwd,@function
        .size           attn_fwd,(.L_x_3 - attn_fwd)
        .other          attn_fwd,@"STO_CUDA_ENTRY STV_DEFAULT"
attn_fwd:
.text.attn_fwd:
[----:B------:R-:W-:Y:S02]  /*0000*/  MOV R1, c[0x0][0x28] ;  /* 0x00000a0000017a02 */ /* 0x000fe40000000f00 */
[----:B------:R-:W0:Y:S01]  /*0010*/  S2R R8, SR_TID.X ;  /* 0x0000000000087919 */ /* 0x000e220000002100 */
[----:B------:R-:W-:Y:S01]  /*0020*/  MOV R22, c[0x0][0x198] ;  /* 0x0000660000167a02 */ /* 0x000fe20000000f00 */
[----:B------:R-:W-:Y:S02]  /*0030*/  ULDC.64 UR4, c[0x0][0x118] ;  /* 0x0000460000047ab9 */ /* 0x000fe40000000a00 */
[----:B------:R-:W1:Y:S04]  /*0040*/  S2R R2, SR_CTAID.X ;  /* 0x0000000000027919 */ /* 0x000e680000002500 */
[----:B------:R-:W2:Y:S01]  /*0050*/  S2R R0, SR_CTAID.Y ;  /* 0x0000000000007919 */ /* 0x000ea20000002600 */
[----:B0-----:R-:W-:Y:S02]  /*0060*/  SHF.R.U32.HI R9, RZ, 0x6, R8 ;  /* 0x00000006ff097819 */ /* 0x001fe40000011608 */
[----:B------:R-:W-:-:S02]  /*0070*/  LOP3.LUT R119, R8, 0x3f, RZ, 0xc0, !PT ;  /* 0x0000003f08777812 */ /* 0x000fc400078ec0ff */
[----:B------:R-:W-:-:S03]  /*0080*/  SGXT.U32 R9, R9, 0x2 ;  /* 0x000000020909781a */ /* 0x000fc60000000000 */
[----:B-1----:R-:W-:Y:S02]  /*0090*/  IMAD R119, R2, 0x40, R119 ;  /* 0x0000004002777824 */ /* 0x002fe400078e0277 */
[----:B------:R-:W-:Y:S02]  /*00a0*/  IMAD R7, R9, c[0x0][0x198], RZ ;  /* 0x0000660009077a24 */ /* 0x000fe400078e02ff */
[----:B--2---:R-:W-:Y:S02]  /*00b0*/  IMAD R2, R0, c[0x0][0x190], RZ ;  /* 0x0000640000027a24 */ /* 0x004fe400078e02ff */
[----:B------:R-:W-:Y:S02]  /*00c0*/  IMAD R10, R22, 0x4, R7 ;  /* 0x00000004160a7824 */ /* 0x000fe400078e0207 */
[----:B------:R-:W-:Y:S02]  /*00d0*/  IMAD R4, R119, c[0x0][0x194], RZ ;  /* 0x0000650077047a24 */ /* 0x000fe400078e02ff */
[----:B------:R-:W-:Y:S01]  /*00e0*/  IMAD.SHL.U32 R3, R2, 0x2, RZ ;  /* 0x0000000202037824 */ /* 0x000fe200078e00ff */
[----:B------:R-:W-:Y:S01]  /*00f0*/  LEA R11, R22, R10, 0x2 ;  /* 0x0000000a160b7211 */ /* 0x000fe200078e10ff */
[----:B------:R-:W-:Y:S01]  /*0100*/  IMAD.HI R2, R2, 0x2, RZ ;  /* 0x0000000202027827 */ /* 0x000fe200078e02ff */
[----:B------:R-:W-:-:S03]  /*0110*/  SHF.L.U32 R6, R4, 0x1, RZ ;  /* 0x0000000104067819 */ /* 0x000fc600000006ff */
[----:B------:R-:W-:Y:S01]  /*0120*/  IMAD R12, R22, 0x4, R11 ;  /* 0x00000004160c7824 */ /* 0x000fe200078e020b */
[----:B------:R-:W-:Y:S01]  /*0130*/  IADD3 R48, P0, P1, R6, c[0x0][0x160], R3 ;  /* 0x0000580006307a10 */ /* 0x000fe2000791e003 */
[----:B------:R-:W-:-:S03]  /*0140*/  IMAD.HI R5, R4, 0x2, RZ ;  /* 0x0000000204057827 */ /* 0x000fc600078e02ff */
[C---:B------:R-:W-:Y:S02]  /*0150*/  LEA R13, R22.reuse, R12, 0x2 ;  /* 0x0000000c160d7211 */ /* 0x040fe400078e10ff */
[----:B------:R-:W-:Y:S02]  /*0160*/  IADD3.X R50, R5, c[0x0][0x164], R2, P0, P1 ;  /* 0x0000590005327a10 */ /* 0x000fe400007e2402 */
[-C--:B------:R-:W-:Y:S01]  /*0170*/  LEA R2, P0, R7, R48.reuse, 0x1 ;  /* 0x0000003007027211 */ /* 0x080fe200078008ff */
[----:B------:R-:W-:Y:S01]  /*0180*/  IMAD R15, R22, 0x4, R13 ;  /* 0x00000004160f7824 */ /* 0x000fe200078e020d */
[----:B------:R-:W-:Y:S02]  /*0190*/  LEA R6, P1, R11, R48, 0x1 ;  /* 0x000000300b067211 */ /* 0x000fe400078208ff */
[----:B------:R-:W-:Y:S02]  /*01a0*/  LEA.HI.X.SX32 R3, R7, R50, 0x1, P0 ;  /* 0x0000003207037211 */ /* 0x000fe400000f0eff */
[----:B------:R-:W-:-:S02]  /*01b0*/  LEA R4, P0, R10, R48, 0x1 ;  /* 0x000000300a047211 */ /* 0x000fc400078008ff */
[----:B------:R-:W-:Y:S01]  /*01c0*/  LEA R16, R22, R15, 0x2 ;  /* 0x0000000f16107211 */ /* 0x000fe200078e10ff */
[----:B------:R0:W2:Y:S01]  /*01d0*/  LDG.E.U16 R23, [R2.64] ;  /* 0x0000000402177981 */ /* 0x0000a2000c1e1500 */
[----:B------:R-:W-:Y:S02]  /*01e0*/  LEA.HI.X.SX32 R5, R10, R50, 0x1, P0 ;  /* 0x000000320a057211 */ /* 0x000fe400000f0eff */
[----:B------:R-:W-:Y:S01]  /*01f0*/  LEA R10, P0, R12, R48, 0x1 ;  /* 0x000000300c0a7211 */ /* 0x000fe200078008ff */
[----:B------:R-:W-:Y:S01]  /*0200*/  IMAD R17, R22, 0x4, R16 ;  /* 0x0000000416117824 */ /* 0x000fe200078e0210 */
[-C--:B------:R-:W-:Y:S01]  /*0210*/  LEA.HI.X.SX32 R7, R11, R50.reuse, 0x1, P1 ;  /* 0x000000320b077211 */ /* 0x080fe200008f0eff */
[----:B------:R1:W3:Y:S01]  /*0220*/  LDG.E.U16 R24, [R4.64] ;  /* 0x0000000404187981 */ /* 0x0002e2000c1e1500 */
[----:B------:R-:W-:Y:S02]  /*0230*/  LEA.HI.X.SX32 R11, R12, R50, 0x1, P0 ;  /* 0x000000320c0b7211 */ /* 0x000fe400000f0eff */
[-C--:B------:R-:W-:Y:S01]  /*0240*/  LEA R12, P0, R13, R48.reuse, 0x1 ;  /* 0x000000300d0c7211 */ /* 0x080fe200078008ff */
[----:B------:R4:W5:Y:S01]  /*0250*/  LDG.E.U16 R25, [R6.64] ;  /* 0x0000000406197981 */ /* 0x000962000c1e1500 */
[----:B------:R-:W-:-:S02]  /*0260*/  LEA R14, P1, R16, R48, 0x1 ;  /* 0x00000030100e7211 */ /* 0x000fc400078208ff */
[----:B------:R-:W-:Y:S01]  /*0270*/  LEA.HI.X.SX32 R13, R13, R50, 0x1, P0 ;  /* 0x000000320d0d7211 */ /* 0x000fe200000f0eff */
[----:B------:R4:W3:Y:S01]  /*0280*/  LDG.E.U16 R26, [R10.64] ;  /* 0x000000040a1a7981 */ /* 0x0008e2000c1e1500 */
[C---:B-1----:R-:W-:Y:S02]  /*0290*/  LEA R5, R22.reuse, R17, 0x2 ;  /* 0x0000001116057211 */ /* 0x042fe400078e10ff */
[C---:B0-----:R-:W-:Y:S01]  /*02a0*/  LEA R2, P0, R15.reuse, R48, 0x1 ;  /* 0x000000300f027211 */ /* 0x041fe200078008ff */
[----:B------:R0:W3:Y:S02]  /*02b0*/  LDG.E.U16 R27, [R12.64] ;  /* 0x000000040c1b7981 */ /* 0x0000e4000c1e1500 */
[----:B----4-:R-:W-:Y:S01]  /*02c0*/  IMAD R11, R22, 0x4, R5 ;  /* 0x00000004160b7824 */ /* 0x010fe200078e0205 */
[-C--:B------:R-:W-:Y:S02]  /*02d0*/  LEA.HI.X.SX32 R3, R15, R50.reuse, 0x1, P0 ;  /* 0x000000320f037211 */ /* 0x080fe400000f0eff */
[----:B------:R-:W-:-:S02]  /*02e0*/  LEA.HI.X.SX32 R15, R16, R50, 0x1, P1 ;  /* 0x00000032100f7211 */ /* 0x000fc400008f0eff */
[C---:B------:R-:W-:Y:S01]  /*02f0*/  LEA R6, P0, R17.reuse, R48, 0x1 ;  /* 0x0000003011067211 */ /* 0x040fe200078008ff */
[----:B------:R1:W4:Y:S01]  /*0300*/  LDG.E.U16 R28, [R2.64] ;  /* 0x00000004021c7981 */ /* 0x000322000c1e1500 */
[C---:B------:R-:W-:Y:S02]  /*0310*/  LEA R16, R22.reuse, R11, 0x2 ;  /* 0x0000000b16107211 */ /* 0x040fe400078e10ff */
[----:B------:R-:W-:Y:S01]  /*0320*/  LEA.HI.X.SX32 R7, R17, R50, 0x1, P0 ;  /* 0x0000003211077211 */ /* 0x000fe200000f0eff */
[----:B------:R1:W4:Y:S01]  /*0330*/  LDG.E.U16 R29, [R14.64] ;  /* 0x000000040e1d7981 */ /* 0x000322000c1e1500 */
[CC--:B------:R-:W-:Y:S01]  /*0340*/  LEA R4, P0, R5.reuse, R48.reuse, 0x1 ;  /* 0x0000003005047211 */ /* 0x0c0fe200078008ff */
[----:B------:R-:W-:Y:S01]  /*0350*/  IMAD R17, R22, 0x4, R16 ;  /* 0x0000000416117824 */ /* 0x000fe200078e0210 */
[----:B0-----:R-:W-:Y:S01]  /*0360*/  LEA R12, P1, R16, R48, 0x1 ;  /* 0x00000030100c7211 */ /* 0x001fe200078208ff */
[----:B------:R0:W4:Y:S01]  /*0370*/  LDG.E.U16 R30, [R6.64] ;  /* 0x00000004061e7981 */ /* 0x000122000c1e1500 */
[----:B------:R-:W-:-:S02]  /*0380*/  LEA.HI.X.SX32 R5, R5, R50, 0x1, P0 ;  /* 0x0000003205057211 */ /* 0x000fc400000f0eff */
[C---:B------:R-:W-:Y:S02]  /*0390*/  LEA R10, P0, R11.reuse, R48, 0x1 ;  /* 0x000000300b0a7211 */ /* 0x040fe400078008ff */
[C---:B-1----:R-:W-:Y:S01]  /*03a0*/  LEA R14, R22.reuse, R17, 0x2 ;  /* 0x00000011160e7211 */ /* 0x042fe200078e10ff */
[----:B------:R1:W4:Y:S01]  /*03b0*/  LDG.E.U16 R31, [R4.64] ;  /* 0x00000004041f7981 */ /* 0x000322000c1e1500 */
[----:B------:R-:W-:Y:S02]  /*03c0*/  LEA.HI.X.SX32 R11, R11, R50, 0x1, P0 ;  /* 0x000000320b0b7211 */ /* 0x000fe400000f0eff */
[C---:B------:R-:W-:Y:S01]  /*03d0*/  LEA R2, P0, R17.reuse, R48, 0x1 ;  /* 0x0000003011027211 */ /* 0x040fe200078008ff */
[----:B------:R-:W-:Y:S01]  /*03e0*/  IMAD R15, R22, 0x4, R14 ;  /* 0x00000004160f7824 */ /* 0x000fe200078e020e */
[-C--:B------:R-:W-:Y:S01]  /*03f0*/  LEA.HI.X.SX32 R13, R16, R50.reuse, 0x1, P1 ;  /* 0x00000032100d7211 */ /* 0x080fe200008f0eff */
[----:B------:R1:W4:Y:S01]  /*0400*/  LDG.E.U16 R32, [R10.64] ;  /* 0x000000040a207981 */ /* 0x000322000c1e1500 */
[----:B------:R-:W-:-:S02]  /*0410*/  LEA.HI.X.SX32 R3, R17, R50, 0x1, P0 ;  /* 0x0000003211037211 */ /* 0x000fc400000f0eff */
[----:B0-----:R-:W-:Y:S01]  /*0420*/  LEA R6, P0, R14, R48, 0x1 ;  /* 0x000000300e067211 */ /* 0x001fe200078008ff */
[----:B------:R0:W4:Y:S01]  /*0430*/  LDG.E.U16 R33, [R12.64] ;  /* 0x000000040c217981 */ /* 0x000122000c1e1500 */
[----:B------:R-:W-:Y:S02]  /*0440*/  LEA R16, R22, R15, 0x2 ;  /* 0x0000000f16107211 */ /* 0x000fe400078e10ff */
[----:B------:R-:W-:Y:S01]  /*0450*/  LEA.HI.X.SX32 R7, R14, R50, 0x1, P0 ;  /* 0x000000320e077211 */ /* 0x000fe200000f0eff */
[----:B------:R0:W4:Y:S01]  /*0460*/  LDG.E.U16 R34, [R2.64] ;  /* 0x0000000402227981 */ /* 0x000122000c1e1500 */
[CC--:B-1----:R-:W-:Y:S01]  /*0470*/  LEA R4, P0, R15.reuse, R48.reuse, 0x1 ;  /* 0x000000300f047211 */ /* 0x0c2fe200078008ff */
[----:B------:R-:W-:Y:S01]  /*0480*/  IMAD R17, R22, 0x4, R16 ;  /* 0x0000000416117824 */ /* 0x000fe200078e0210 */
[----:B------:R-:W-:Y:S01]  /*0490*/  LEA R14, P1, R16, R48, 0x1 ;  /* 0x00000030100e7211 */ /* 0x000fe200078208ff */
[----:B------:R1:W4:Y:S01]  /*04a0*/  LDG.E.U16 R35, [R6.64] ;  /* 0x0000000406237981 */ /* 0x000322000c1e1500 */
[----:B------:R-:W-:-:S02]  /*04b0*/  LEA.HI.X.SX32 R5, R15, R50, 0x1, P0 ;  /* 0x000000320f057211 */ /* 0x000fc400000f0eff */
[----:B------:R-:W-:Y:S02]  /*04c0*/  LEA.HI.X.SX32 R15, R16, R50, 0x1, P1 ;  /* 0x00000032100f7211 */ /* 0x000fe400008f0eff */
[----:B------:R-:W-:Y:S01]  /*04d0*/  LEA R16, R22, R17, 0x2 ;  /* 0x0000001116107211 */ /* 0x000fe200078e10ff */
[----:B------:R1:W4:Y:S01]  /*04e0*/  LDG.E.U16 R36, [R4.64] ;  /* 0x0000000404247981 */ /* 0x000322000c1e1500 */
[----:B------:R-:W-:-:S03]  /*04f0*/  LEA R10, P0, R17, R48, 0x1 ;  /* 0x00000030110a7211 */ /* 0x000fc600078008ff */
[----:B0-----:R-:W-:Y:S01]  /*0500*/  IMAD R12, R22, 0x4, R16 ;  /* 0x00000004160c7824 */ /* 0x001fe200078e0210 */
[----:B------:R-:W-:Y:S01]  /*0510*/  LEA.HI.X.SX32 R11, R17, R50, 0x1, P0 ;  /* 0x00000032110b7211 */ /* 0x000fe200000f0eff */
[----:B------:R0:W4:Y:S01]  /*0520*/  LDG.E.U16 R37, [R14.64] ;  /* 0x000000040e257981 */ /* 0x000122000c1e1500 */
[----:B------:R-:W-:Y:S02]  /*0530*/  LEA R2, P0, R16, R48, 0x1 ;  /* 0x0000003010027211 */ /* 0x000fe400078008ff */
[----:B------:R-:W-:Y:S01]  /*0540*/  LEA R13, R22, R12, 0x2 ;  /* 0x0000000c160d7211 */ /* 0x000fe200078e10ff */
[----:B------:R0:W4:Y:S01]  /*0550*/  LDG.E.U16 R38, [R10.64] ;  /* 0x000000040a267981 */ /* 0x000122000c1e1500 */
[----:B------:R-:W-:-:S03]  /*0560*/  LEA.HI.X.SX32 R3, R16, R50, 0x1, P0 ;  /* 0x0000003210037211 */ /* 0x000fc600000f0eff */
[----:B------:R-:W-:Y:S01]  /*0570*/  IMAD R16, R22, 0x4, R13 ;  /* 0x0000000416107824 */ /* 0x000fe200078e020d */
[----:B-1----:R-:W-:Y:S01]  /*0580*/  LEA R6, P0, R12, R48, 0x1 ;  /* 0x000000300c067211 */ /* 0x002fe200078008ff */
[----:B------:R1:W4:Y:S03]  /*0590*/  LDG.E.U16 R39, [R2.64] ;  /* 0x0000000402277981 */ /* 0x000326000c1e1500 */
[----:B------:R-:W-:-:S05]  /*05a0*/  LEA R17, R22, R16, 0x2 ;  /* 0x0000001016117211 */ /* 0x000fca00078e10ff */
[----:B------:R-:W-:Y:S01]  /*05b0*/  IMAD R18, R22, 0x4, R17 ;  /* 0x0000000416127824 */ /* 0x000fe200078e0211 */
[----:B------:R-:W-:-:S04]  /*05c0*/  LEA R4, P1, R13, R48, 0x1 ;  /* 0x000000300d047211 */ /* 0x000fc800078208ff */
[----:B0-----:R-:W-:Y:S02]  /*05d0*/  LEA R15, R22, R18, 0x2 ;  /* 0x00000012160f7211 */ /* 0x001fe400078e10ff */
[----:B------:R-:W-:Y:S02]  /*05e0*/  LEA.HI.X.SX32 R7, R12, R50, 0x1, P0 ;  /* 0x000000320c077211 */ /* 0x000fe400000f0eff */
[----:B------:R-:W-:Y:S01]  /*05f0*/  LEA R12, P0, R16, R48, 0x1 ;  /* 0x00000030100c7211 */ /* 0x000fe200078008ff */
[----:B------:R-:W-:Y:S01]  /*0600*/  IMAD R19, R22, 0x4, R15 ;  /* 0x0000000416137824 */ /* 0x000fe200078e020f */
[-C--:B------:R-:W-:Y:S01]  /*0610*/  LEA.HI.X.SX32 R5, R13, R50.reuse, 0x1, P1 ;  /* 0x000000320d057211 */ /* 0x080fe200008f0eff */
[----:B------:R0:W4:Y:S01]  /*0620*/  LDG.E.U16 R40, [R6.64] ;  /* 0x0000000406287981 */ /* 0x000122000c1e1500 */
[----:B------:R-:W-:Y:S02]  /*0630*/  LEA.HI.X.SX32 R13, R16, R50, 0x1, P0 ;  /* 0x00000032100d7211 */ /* 0x000fe400000f0eff */
[----:B------:R-:W-:Y:S01]  /*0640*/  LEA R16, R22, R19, 0x2 ;  /* 0x0000001316107211 */ /* 0x000fe200078e10ff */
[----:B------:R0:W4:Y:S01]  /*0650*/  LDG.E.U16 R41, [R4.64] ;  /* 0x0000000404297981 */ /* 0x000122000c1e1500 */
[----:B------:R-:W-:-:S03]  /*0660*/  LEA R10, P0, R17, R48, 0x1 ;  /* 0x00000030110a7211 */ /* 0x000fc600078008ff */
[----:B------:R-:W-:Y:S01]  /*0670*/  IMAD R20, R22, 0x4, R16 ;  /* 0x0000000416147824 */ /* 0x000fe200078e0210 */
[----:B------:R-:W-:Y:S01]  /*0680*/  LEA.HI.X.SX32 R11, R17, R50, 0x1, P0 ;  /* 0x00000032110b7211 */ /* 0x000fe200000f0eff */
[----:B------:R0:W4:Y:S01]  /*0690*/  LDG.E.U16 R42, [R12.64] ;  /* 0x000000040c2a7981 */ /* 0x000122000c1e1500 */
[----:B-1----:R-:W-:Y:S02]  /*06a0*/  LEA R2, P0, R18, R48, 0x1 ;  /* 0x0000003012027211 */ /* 0x002fe400078008ff */
[----:B------:R-:W-:Y:S01]  /*06b0*/  LEA R17, R22, R20, 0x2 ;  /* 0x0000001416117211 */ /* 0x000fe200078e10ff */
[----:B------:R1:W4:Y:S01]  /*06c0*/  LDG.E.U16 R43, [R10.64] ;  /* 0x000000040a2b7981 */ /* 0x000322000c1e1500 */
[----:B------:R-:W-:-:S03]  /*06d0*/  LEA.HI.X.SX32 R3, R18, R50, 0x1, P0 ;  /* 0x0000003212037211 */ /* 0x000fc600000f0eff */
[----:B------:R-:W-:Y:S01]  /*06e0*/  IMAD R18, R22, 0x4, R17 ;  /* 0x0000000416127824 */ /* 0x000fe200078e0211 */
[----:B0-----:R-:W-:Y:S01]  /*06f0*/  LEA R6, P0, R16, R48, 0x1 ;  /* 0x0000003010067211 */ /* 0x001fe200078008ff */
[----:B------:R0:W4:Y:S03]  /*0700*/  LDG.E.U16 R44, [R2.64] ;  /* 0x00000004022c7981 */ /* 0x000126000c1e1500 */
[----:B------:R-:W-:Y:S02]  /*0710*/  LEA R5, R22, R18, 0x2 ;  /* 0x0000001216057211 */ /* 0x000fe400078e10ff */
[----:B------:R-:W-:Y:S02]  /*0720*/  LEA R14, P1, R15, R48, 0x1 ;  /* 0x000000300f0e7211 */ /* 0x000fe400078208ff */
[----:B------:R-:W-:Y:S01]  /*0730*/  LEA.HI.X.SX32 R7, R16, R50, 0x1, P0 ;  /* 0x0000003210077211 */ /* 0x000fe200000f0eff */
[----:B------:R-:W-:Y:S01]  /*0740*/  IMAD R21, R22, 0x4, R5 ;  /* 0x0000000416157824 */ /* 0x000fe200078e0205 */
[----:B------:R-:W-:-:S02]  /*0750*/  LEA R12, P0, R17, R48, 0x1 ;  /* 0x00000030110c7211 */ /* 0x000fc400078008ff */
[-C--:B------:R-:W-:Y:S01]  /*0760*/  LEA.HI.X.SX32 R15, R15, R50.reuse, 0x1, P1 ;  /* 0x000000320f0f7211 */ /* 0x080fe200008f0eff */
[----:B------:R0:W4:Y:S01]  /*0770*/  LDG.E.U16 R46, [R6.64] ;  /* 0x00000004062e7981 */ /* 0x000122000c1e1500 */
[----:B------:R-:W-:Y:S02]  /*0780*/  LEA.HI.X.SX32 R13, R17, R50, 0x1, P0 ;  /* 0x00000032110d7211 */ /* 0x000fe400000f0eff */
[-C--:B-1----:R-:W-:Y:S01]  /*0790*/  LEA R10, P1, R5, R48.reuse, 0x1 ;  /* 0x00000030050a7211 */ /* 0x082fe200078208ff */
[----:B------:R1:W4:Y:S01]  /*07a0*/  LDG.E.U16 R45, [R14.64] ;  /* 0x000000040e2d7981 */ /* 0x000322000c1e1500 */
[----:B------:R-:W-:Y:S02]  /*07b0*/  LEA R4, P0, R19, R48, 0x1 ;  /* 0x0000003013047211 */ /* 0x000fe400078008ff */
[----:B------:R-:W-:Y:S01]  /*07c0*/  LEA R17, R22, R21, 0x2 ;  /* 0x0000001516117211 */ /* 0x000fe200078e10ff */
[----:B------:R1:W4:Y:S01]  /*07d0*/  LDG.E.U16 R47, [R12.64] ;  /* 0x000000040c2f7981 */ /* 0x000322000c1e1500 */
[----:B------:R-:W-:-:S02]  /*07e0*/  LEA.HI.X.SX32 R11, R5, R50, 0x1, P1 ;  /* 0x00000032050b7211 */ /* 0x000fc400008f0eff */
[----:B------:R-:W-:Y:S02]  /*07f0*/  LEA.HI.X.SX32 R5, R19, R50, 0x1, P0 ;  /* 0x0000003213057211 */ /* 0x000fe400000f0eff */
[CC--:B------:R-:W-:Y:S02]  /*0800*/  LEA R16, P2, R17.reuse, R48.reuse, 0x1 ;  /* 0x0000003011107211 */ /* 0x0c0fe400078408ff */
[-C--:B0-----:R-:W-:Y:S01]  /*0810*/  LEA R2, P0, R20, R48.reuse, 0x1 ;  /* 0x0000003014027211 */ /* 0x081fe200078008ff */
[----:B------:R-:W-:Y:S01]  /*0820*/  IMAD R22, R22, 0x4, R17 ;  /* 0x0000000416167824 */ /* 0x000fe200078e0211 */
[----:B------:R-:W-:Y:S01]  /*0830*/  LEA R6, P1, R18, R48, 0x1 ;  /* 0x0000003012067211 */ /* 0x000fe200078208ff */
[----:B------:R0:W4:Y:S01]  /*0840*/  LDG.E.U16 R11, [R10.64] ;  /* 0x000000040a0b7981 */ /* 0x000122000c1e1500 */
[-C--:B------:R-:W-:Y:S02]  /*0850*/  LEA.HI.X.SX32 R17, R17, R50.reuse, 0x1, P2 ;  /* 0x0000003211117211 */ /* 0x080fe400010f0eff */
[----:B------:R-:W-:Y:S01]  /*0860*/  LEA.HI.X.SX32 R3, R20, R50, 0x1, P0 ;  /* 0x0000003214037211 */ /* 0x000fe200000f0eff */
[----:B------:R0:W4:Y:S01]  /*0870*/  LDG.E.U16 R19, [R4.64] ;  /* 0x0000000404137981 */ /* 0x000122000c1e1500 */
[----:B-1----:R-:W-:-:S02]  /*0880*/  LEA R14, P0, R21, R48, 0x1 ;  /* 0x00000030150e7211 */ /* 0x002fc400078008ff */
[-C--:B------:R-:W-:Y:S01]  /*0890*/  LEA.HI.X.SX32 R7, R18, R50.reuse, 0x1, P1 ;  /* 0x0000003212077211 */ /* 0x080fe200008f0eff */
[----:B------:R1:W4:Y:S01]  /*08a0*/  LDG.E.U16 R16, [R16.64] ;  /* 0x0000000410107981 */ /* 0x000322000c1e1500 */
[----:B------:R-:W-:-:S03]  /*08b0*/  LEA.HI.X.SX32 R15, R21, R50, 0x1, P0 ;  /* 0x00000032150f7211 */ /* 0x000fc600000f0eff */
[----:B0-----:R0:W4:Y:S04]  /*08c0*/  LDG.E.U16 R10, [R6.64] ;  /* 0x00000004060a7981 */ /* 0x001128000c1e1500 */
[----:B------:R0:W4:Y:S04]  /*08d0*/  LDG.E.U16 R14, [R14.64] ;  /* 0x000000040e0e7981 */ /* 0x000128000c1e1500 */
[----:B------:R0:W4:Y:S01]  /*08e0*/  LDG.E.U16 R18, [R2.64] ;  /* 0x0000000402127981 */ /* 0x000122000c1e1500 */
[----:B------:R-:W-:-:S04]  /*08f0*/  LEA R12, P1, R22, R48, 0x1 ;  /* 0x00000030160c7211 */ /* 0x000fc800078208ff */
[----:B------:R-:W-:-:S05]  /*0900*/  LEA.HI.X.SX32 R13, R22, R50, 0x1, P1 ;  /* 0x00000032160d7211 */ /* 0x000fca00008f0eff */
[----:B------:R0:W4:Y:S01]  /*0910*/  LDG.E.U16 R12, [R12.64] ;  /* 0x000000040c0c7981 */ /* 0x000122000c1e1500 */
[----:B-1----:R-:W-:Y:S01]  /*0920*/  LOP3.LUT R17, R8, 0x80, RZ, 0xc0, !PT ;  /* 0x0000008008117812 */ /* 0x002fe200078ec0ff */
[----:B------:R-:W-:Y:S01]  /*0930*/  IMAD R20, R0, c[0x0][0x1c0], RZ ;  /* 0x0000700000147a24 */ /* 0x000fe200078e02ff */
[----:B------:R-:W-:Y:S01]  /*0940*/  SHF.R.S32.HI R4, RZ, 0x3, R8 ;  /* 0x00000003ff047819 */ /* 0x000fe20000011408 */
[----:B------:R-:W-:Y:S01]  /*0950*/  IMAD R22, R119, c[0x0][0x1c4], RZ ;  /* 0x0000710077167a24 */ /* 0x000fe200078e02ff */
[----:B------:R-:W-:Y:S01]  /*0960*/  SHF.R.U32.HI R5, RZ, 0x1, R17 ;  /* 0x00000001ff057819 */ /* 0x000fe20000011611 */
[----:B0-----:R-:W-:Y:S01]  /*0970*/  IMAD.SHL.U32 R2, R20, 0x2, RZ ;  /* 0x0000000214027824 */ /* 0x001fe200078e00ff */
[----:B------:R-:W-:Y:S02]  /*0980*/  SGXT R4, R4, 0x1 ;  /* 0x000000010404781a */ /* 0x000fe40000000200 */
[----:B------:R-:W-:Y:S02]  /*0990*/  SHF.L.U32 R3, R22, 0x1, RZ ;  /* 0x0000000116037819 */ /* 0x000fe400000006ff */
[----:B------:R-:W-:-:S02]  /*09a0*/  MOV R21, c[0x0][0x1d0] ;  /* 0x0000740000157a02 */ /* 0x000fc40000000f00 */
[----:B------:R-:W-:Y:S02]  /*09b0*/  LOP3.LUT R50, R5, 0x1040, R4, 0x78, !PT ;  /* 0x0000104005327812 */ /* 0x000fe400078e7804 */
[----:B------:R-:W-:Y:S02]  /*09c0*/  IADD3 R2, P1, P2, R3, c[0x0][0x178], R2 ;  /* 0x00005e0003027a10 */ /* 0x000fe40007a3e002 */
[C---:B------:R-:W-:Y:S02]  /*09d0*/  LOP3.LUT R4, R8.reuse, 0xc0, RZ, 0xc0, !PT ;  /* 0x000000c008047812 */ /* 0x040fe400078ec0ff */
[C---:B------:R-:W-:Y:S02]  /*09e0*/  SHF.L.U32 R6, R8.reuse, 0x4, RZ ;  /* 0x0000000408067819 */ /* 0x040fe400000006ff */
[C---:B------:R-:W-:Y:S02]  /*09f0*/  SHF.L.U32 R3, R8.reuse, 0x2, RZ ;  /* 0x0000000208037819 */ /* 0x040fe400000006ff */
[----:B------:R-:W-:Y:S01]  /*0a00*/  ISETP.GE.AND P0, PT, R21, 0x1, PT ;  /* 0x000000011500780c */ /* 0x000fe20003f06270 */
[----:B------:R-:W-:Y:S01]  /*0a10*/  IMAD.SHL.U32 R48, R8, 0x2, RZ ;  /* 0x0000000208307824 */ /* 0x000fe200078e00ff */
[----:B------:R-:W-:-:S02]  /*0a20*/  SHF.R.S32.HI R21, RZ, 0x4, R8 ;  /* 0x00000004ff157819 */ /* 0x000fc40000011408 */
[----:B------:R-:W-:Y:S01]  /*0a30*/  SHF.R.U32.HI R5, RZ, 0x2, R4 ;  /* 0x00000002ff057819 */ /* 0x000fe20000011604 */
[----:B------:R-:W-:Y:S01]  /*0a40*/  IMAD.HI R7, R20, 0x2, RZ ;  /* 0x0000000214077827 */ /* 0x000fe200078e02ff */
[----:B------:R-:W-:Y:S02]  /*0a50*/  LOP3.LUT R15, R8, 0x7, RZ, 0xc0, !PT ;  /* 0x00000007080f7812 */ /* 0x000fe400078ec0ff */
[----:B------:R-:W-:Y:S02]  /*0a60*/  LOP3.LUT R13, R6, 0xe00, RZ, 0xc0, !PT ;  /* 0x00000e00060d7812 */ /* 0x000fe400078ec0ff */
[----:B------:R-:W-:Y:S02]  /*0a70*/  LOP3.LUT R4, R3, 0x180, RZ, 0xc0, !PT ;  /* 0x0000018003047812 */ /* 0x000fe400078ec0ff */
[----:B------:R-:W-:Y:S02]  /*0a80*/  SGXT R21, R21, 0x1 ;  /* 0x000000011515781a */ /* 0x000fe40000000200 */
[----:B------:R-:W-:-:S02]  /*0a90*/  LOP3.LUT R20, R3, 0x80, RZ, 0xc0, !PT ;  /* 0x0000008003147812 */ /* 0x000fc400078ec0ff */
[----:B------:R-:W-:Y:S01]  /*0aa0*/  LOP3.LUT R6, R13, 0x3c, R48, 0xf8, !PT ;  /* 0x0000003c0d067812 */ /* 0x000fe200078ef830 */
[----:B------:R-:W-:Y:S01]  /*0ab0*/  IMAD R13, R15, 0x8, R4 ;  /* 0x000000080f0d7824 */ /* 0x000fe200078e0204 */
[----:B------:R-:W-:Y:S02]  /*0ac0*/  LOP3.LUT R4, R21, 0x2004, RZ, 0xc0, !PT ;  /* 0x0000200415047812 */ /* 0x000fe400078ec0ff */
[----:B------:R-:W-:Y:S02]  /*0ad0*/  LEA R52, R15, R20, 0x4 ;  /* 0x000000140f347211 */ /* 0x000fe400078e20ff */
[----:B------:R-:W-:Y:S02]  /*0ae0*/  LOP3.LUT R20, R5, 0x1fe, R48, 0x78, !PT ;  /* 0x000001fe05147812 */ /* 0x000fe400078e7830 */
[----:B------:R-:W-:Y:S02]  /*0af0*/  IADD3 R4, R4, R50, R13 ;  /* 0x0000003204047210 */ /* 0x000fe40007ffe00d */
[----:B------:R-:W-:Y:S01]  /*0b00*/  LOP3.LUT R13, R20, 0x40, RZ, 0x3c, !PT ;  /* 0x00000040140d7812 */ /* 0x000fe200078e3cff */
[----:B------:R-:W-:-:S05]  /*0b10*/  IMAD.HI R22, R22, 0x2, RZ ;  /* 0x0000000216167827 */ /* 0x000fca00078e02ff */
[----:B------:R-:W-:Y:S02]  /*0b20*/  IADD3.X R7, R22, c[0x0][0x17c], R7, P1, P2 ;  /* 0x00005f0016077a10 */ /* 0x000fe40000fe4407 */
[----:B------:R-:W-:Y:S01]  /*0b30*/  SHF.R.U32.HI R51, RZ, 0x1, R8 ;  /* 0x00000001ff337819 */ /* 0x000fe20000011608 */
[----:B------:R-:W-:Y:S01]  /*0b40*/  IMAD.SHL.U32 R49, R8, 0x40, RZ ;  /* 0x0000004008317824 */ /* 0x000fe200078e00ff */
[----:B--2---:R-:W-:Y:S04]  /*0b50*/  STS.U16 [R20], R23 ;  /* 0x0000001714007388 */ /* 0x004fe80000000400 */
[----:B-----5:R-:W-:Y:S04]  /*0b60*/  STS.U16 [R20+0x400], R25 ;  /* 0x0004001914007388 */ /* 0x020fe80000000400 */
[----:B---3--:R-:W-:Y:S04]  /*0b70*/  STS.U16 [R20+0x800], R27 ;  /* 0x0008001b14007388 */ /* 0x008fe80000000400 */
[----:B----4-:R-:W-:Y:S04]  /*0b80*/  STS.U16 [R20+0xc00], R29 ;  /* 0x000c001d14007388 */ /* 0x010fe80000000400 */
[----:B------:R-:W-:Y:S04]  /*0b90*/  STS.U16 [R20+0x1000], R31 ;  /* 0x0010001f14007388 */ /* 0x000fe80000000400 */
        /* <DEDUP_REMOVED lines=9> */
[----:B------:R0:W-:Y:S04]  /*0c30*/  STS.U16 [R20+0x3800], R11 ;  /* 0x0038000b14007388 */ /* 0x0001e80000000400 */
[----:B------:R-:W-:Y:S01]  /*0c40*/  STS.U16 [R20+0x3c00], R16 ;  /* 0x003c001014007388 */ /* 0x000fe20000000400 */
[----:B0-----:R-:W-:-:S03]  /*0c50*/  IMAD.MOV.U32 R11, RZ, RZ, c[0x0][0x1c8] ;  /* 0x00007200ff0b7624 */ /* 0x001fc600078e00ff */
[----:B------:R0:W-:Y:S04]  /*0c60*/  STS.U16 [R13+0x3600], R10 ;  /* 0x0036000a0d007388 */ /* 0x0001e80000000400 */
[----:B------:R1:W-:Y:S01]  /*0c70*/  STS.U16 [R13+0x3a00], R14 ;  /* 0x003a000e0d007388 */ /* 0x0003e20000000400 */
[----:B0-----:R-:W-:-:S04]  /*0c80*/  IMAD R10, R9, c[0x0][0x1c8], RZ ;  /* 0x00007200090a7a24 */ /* 0x001fc800078e02ff */
[C---:B-1----:R-:W-:Y:S01]  /*0c90*/  IMAD R14, R11.reuse, 0x4, R10 ;  /* 0x000000040b0e7824 */ /* 0x042fe200078e020a */
[----:B------:R0:W-:Y:S04]  /*0ca0*/  STS.U16 [R13+0x3200], R18 ;  /* 0x003200120d007388 */ /* 0x0001e80000000400 */
[----:B------:R-:W-:-:S05]  /*0cb0*/  LEA R16, R11, R14, 0x2 ;  /* 0x0000000e0b107211 */ /* 0x000fca00078e10ff */
[----:B0-----:R-:W-:-:S05]  /*0cc0*/  IMAD R18, R11, 0x4, R16 ;  /* 0x000000040b127824 */ /* 0x001fca00078e0210 */
[C---:B------:R-:W-:Y:S01]  /*0cd0*/  LEA R20, R11.reuse, R18, 0x2 ;  /* 0x000000120b147211 */ /* 0x040fe200078e10ff */
[----:B------:R0:W-:Y:S04]  /*0ce0*/  STS.U16 [R13+0x200], R24 ;  /* 0x000200180d007388 */ /* 0x0001e80000000400 */
[C---:B------:R-:W-:Y:S01]  /*0cf0*/  IMAD R22, R11.reuse, 0x4, R20 ;  /* 0x000000040b167824 */ /* 0x040fe200078e0214 */
[----:B------:R1:W-:Y:S04]  /*0d00*/  STS.U16 [R13+0x600], R26 ;  /* 0x0006001a0d007388 */ /* 0x0003e80000000400 */
[C---:B0-----:R-:W-:Y:S01]  /*0d10*/  LEA R24, R11.reuse, R22, 0x2 ;  /* 0x000000160b187211 */ /* 0x041fe200078e10ff */
[----:B------:R0:W-:Y:S04]  /*0d20*/  STS.U16 [R13+0xa00], R28 ;  /* 0x000a001c0d007388 */ /* 0x0001e80000000400 */
[C---:B-1----:R-:W-:Y:S01]  /*0d30*/  IMAD R26, R11.reuse, 0x4, R24 ;  /* 0x000000040b1a7824 */ /* 0x042fe200078e0218 */
[----:B------:R-:W-:Y:S04]  /*0d40*/  STS.U16 [R13+0x1e00], R38 ;  /* 0x001e00260d007388 */ /* 0x000fe80000000400 */
[----:B------:R-:W-:Y:S01]  /*0d50*/  STS.U16 [R13+0x2200], R40 ;  /* 0x002200280d007388 */ /* 0x000fe20000000400 */
[----:B0-----:R-:W-:-:S03]  /*0d60*/  LEA R28, R11, R26, 0x2 ;  /* 0x0000001a0b1c7211 */ /* 0x001fc600078e10ff */
[----:B------:R-:W-:Y:S04]  /*0d70*/  STS.U16 [R13+0x2600], R42 ;  /* 0x0026002a0d007388 */ /* 0x000fe80000000400 */
[----:B------:R-:W-:Y:S04]  /*0d80*/  STS.U16 [R13+0x2e00], R19 ;  /* 0x002e00130d007388 */ /* 0x000fe80000000400 */
[----:B------:R-:W-:Y:S04]  /*0d90*/  STS.U16 [R13+0x3e00], R12 ;  /* 0x003e000c0d007388 */ /* 0x000fe80000000400 */
[----:B------:R0:W-:Y:S04]  /*0da0*/  STS.U16 [R13+0xe00], R30 ;  /* 0x000e001e0d007388 */ /* 0x0001e80000000400 */
[----:B------:R1:W-:Y:S01]  /*0db0*/  STS.U16 [R13+0x1200], R32 ;  /* 0x001200200d007388 */ /* 0x0003e20000000400 */
[----:B0-----:R-:W-:-:S03]  /*0dc0*/  IMAD R30, R11, 0x4, R28 ;  /* 0x000000040b1e7824 */ /* 0x001fc600078e021c */
[----:B------:R0:W-:Y:S02]  /*0dd0*/  STS.U16 [R13+0x1600], R34 ;  /* 0x001600220d007388 */ /* 0x0001e40000000400 */
[----:B-1----:R-:W-:Y:S02]  /*0de0*/  LEA R32, R11, R30, 0x2 ;  /* 0x0000001e0b207211 */ /* 0x002fe400078e10ff */
[----:B------:R-:W-:Y:S02]  /*0df0*/  LOP3.LUT R51, R51, 0xc, RZ, 0xc0, !PT ;  /* 0x0000000c33337812 */ /* 0x000fe400078ec0ff */
[----:B------:R-:W-:Y:S01]  /*0e00*/  LOP3.LUT R120, R8, 0xff, RZ, 0xc0, !PT ;  /* 0x000000ff08787812 */ /* 0x000fe200078ec0ff */
[----:B0-----:R-:W-:Y:S01]  /*0e10*/  IMAD R34, R11, 0x4, R32 ;  /* 0x000000040b227824 */ /* 0x001fe200078e0220 */
[----:B------:R-:W-:Y:S01]  /*0e20*/  LOP3.LUT R5, R6, 0x40, R49, 0xf8, !PT ;  /* 0x0000004006057812 */ /* 0x000fe200078ef831 */
[----:B------:R-:W-:Y:S01]  /*0e30*/  STS.U16 [R13+0x1a00], R36 ;  /* 0x001a00240d007388 */ /* 0x000fe20000000400 */
[----:B------:R-:W-:Y:S01]  /*0e40*/  IMAD.IADD R6, R51, 0x1, R52 ;  /* 0x0000000133067824 */ /* 0x000fe200078e0234 */
[----:B------:R-:W-:Y:S01]  /*0e50*/  MOV R118, 0x3f800000 ;  /* 0x3f80000000767802 */ /* 0x000fe20000000f00 */
[----:B------:R-:W-:Y:S01]  /*0e60*/  IMAD.MOV.U32 R97, RZ, RZ, -0x800000 ;  /* 0xff800000ff617424 */ /* 0x000fe200078e00ff */
[----:B------:R0:W-:Y:S01]  /*0e70*/  STS.U16 [R13+0x2a00], R44 ;  /* 0x002a002c0d007388 */ /* 0x0001e20000000400 */
[----:B------:R-:W-:Y:S01]  /*0e80*/  MOV R92, 0xff800000 ;  /* 0xff800000005c7802 */ /* 0x000fe20000000f00 */
[----:B------:R-:W-:Y:S01]  /*0e90*/  IMAD.MOV.U32 R93, RZ, RZ, -0x800000 ;  /* 0xff800000ff5d7424 */ /* 0x000fe200078e00ff */
[----:B------:R-:W-:Y:S01]  /*0ea0*/  MOV R94, 0xff800000 ;  /* 0xff800000005e7802 */ /* 0x000fe20000000f00 */
[----:B------:R-:W-:Y:S01]  /*0eb0*/  IMAD.MOV.U32 R95, RZ, RZ, -0x800000 ;  /* 0xff800000ff5f7424 */ /* 0x000fe200078e00ff */
[----:B------:R-:W-:Y:S01]  /*0ec0*/  MOV R96, 0xff800000 ;  /* 0xff80000000607802 */ /* 0x000fe20000000f00 */
[----:B------:R-:W-:Y:S01]  /*0ed0*/  IMAD.MOV.U32 R99, RZ, RZ, -0x800000 ;  /* 0xff800000ff637424 */ /* 0x000fe200078e00ff */
[----:B------:R-:W-:Y:S01]  /*0ee0*/  MOV R98, 0xff800000 ;  /* 0xff80000000627802 */ /* 0x000fe20000000f00 */
[----:B------:R-:W-:Y:S01]  /*0ef0*/  IMAD.MOV.U32 R117, RZ, RZ, 0x3f800000 ;  /* 0x3f800000ff757424 */ /* 0x000fe200078e00ff */
[----:B------:R-:W-:Y:S01]  /*0f00*/  MOV R116, 0x3f800000 ;  /* 0x3f80000000747802 */ /* 0x000fe20000000f00 */
[----:B------:R-:W-:Y:S01]  /*0f10*/  IMAD.MOV.U32 R47, RZ, RZ, 0x3f800000 ;  /* 0x3f800000ff2f7424 */ /* 0x000fe200078e00ff */
[----:B------:R-:W-:Y:S01]  /*0f20*/  MOV R46, 0x3f800000 ;  /* 0x3f800000002e7802 */ /* 0x000fe20000000f00 */
[----:B0-----:R-:W-:Y:S01]  /*0f30*/  IMAD.MOV.U32 R44, RZ, RZ, 0x3f800000 ;  /* 0x3f800000ff2c7424 */ /* 0x001fe200078e00ff */
[----:B------:R-:W-:Y:S01]  /*0f40*/  MOV R45, 0x3f800000 ;  /* 0x3f800000002d7802 */ /* 0x000fe20000000f00 */
[----:B------:R-:W-:Y:S01]  /*0f50*/  CS2R R60, SRZ ;  /* 0x00000000003c7805 */ /* 0x000fe2000001ff00 */
[----:B------:R-:W-:Y:S01]  /*0f60*/  MOV R43, 0x3f800000 ;  /* 0x3f800000002b7802 */ /* 0x000fe20000000f00 */
[----:B------:R-:W-:Y:S01]  /*0f70*/  CS2R R62, SRZ ;  /* 0x00000000003e7805 */ /* 0x000fe2000001ff00 */
        /* <DEDUP_REMOVED lines=12> */
[----:B------:R-:W-:Y:S01]  /*1040*/  ISETP.GE.U32.AND P2, PT, R120, 0x40, PT ;  /* 0x000000407800780c */ /* 0x000fe20003f46070 */
[----:B------:R-:W-:Y:S01]  /*1050*/  CS2R R80, SRZ ;  /* 0x0000000000507805 */ /* 0x000fe2000001ff00 */
[----:B------:R-:W-:Y:S01]  /*1060*/  CS2R R82, SRZ ;  /* 0x0000000000527805 */ /* 0x000fe2000001ff00 */
[----:B------:R-:W-:Y:S01]  /*1070*/  LEA R36, R11, R34, 0x2 ;  /* 0x000000220b247211 */ /* 0x000fe200078e10ff */
[----:B------:R-:W-:Y:S05]  /*1080*/  @!P0 BRA `(.L_x_0) ;  /* 0x000024a000008947 */ /* 0x000fea0003800000 */
[C---:B------:R-:W-:Y:S01]  /*1090*/  IMAD.SHL.U32 R27, R8.reuse, 0x8, RZ ;  /* 0x00000008081b7824 */ /* 0x040fe200078e00ff */
[----:B------:R-:W-:Y:S01]  /*10a0*/  ISETP.NE.U32.AND P1, PT, R17, RZ, PT ;  /* 0x000000ff1100720c */ /* 0x000fe20003f25070 */
[----:B------:R-:W-:Y:S01]  /*10b0*/  IMAD R19, R15, 0x90, RZ ;  /* 0x000000900f137824 */ /* 0x000fe200078e02ff */
[C---:B------:R-:W-:Y:S01]  /*10c0*/  LOP3.LUT P0, R38, R8.reuse, 0x3, RZ, 0xc0, !PT ;  /* 0x0000000308267812 */ /* 0x040fe2000780c0ff */
[----:B------:R-:W-:Y:S01]  /*10d0*/  IMAD.MOV.U32 R128, RZ, RZ, -0x800000 ;  /* 0xff800000ff807424 */ /* 0x000fe200078e00ff */
[----:B------:R-:W-:Y:S01]  /*10e0*/  LOP3.LUT R17, R27, 0x60, RZ, 0xc0, !PT ;  /* 0x000000601b117812 */ /* 0x000fe200078ec0ff */
[----:B------:R-:W-:Y:S01]  /*10f0*/  IMAD.MOV.U32 R127, RZ, RZ, -0x800000 ;  /* 0xff800000ff7f7424 */ /* 0x000fe200078e00ff */
[C---:B------:R-:W-:Y:S01]  /*1100*/  LOP3.LUT R13, R8.reuse, 0x10, RZ, 0xc0, !PT ;  /* 0x00000010080d7812 */ /* 0x040fe200078ec0ff */
[----:B------:R-:W-:Y:S01]  /*1110*/  IMAD.MOV.U32 R125, RZ, RZ, -0x800000 ;  /* 0xff800000ff7d7424 */ /* 0x000fe200078e00ff */
[----:B------:R-:W-:Y:S01]  /*1120*/  LOP3.LUT R42, R8, 0x20, RZ, 0xc0, !PT ;  /* 0x00000020082a7812 */ /* 0x000fe200078ec0ff */
[----:B------:R-:W-:Y:S01]  /*1130*/  IMAD R29, R38, 0x4, R17 ;  /* 0x00000004261d7824 */ /* 0x000fe200078e0211 */
[----:B------:R-:W-:Y:S01]  /*1140*/  SHF.L.U32 R9, R15, 0x4, RZ ;  /* 0x000000040f097819 */ /* 0x000fe200000006ff */
[----:B------:R-:W-:Y:S01]  /*1150*/  IMAD.SHL.U32 R17, R13, 0x40, RZ ;  /* 0x000000400d117824 */ /* 0x000fe200078e00ff */
[----:B------:R-:W-:Y:S01]  /*1160*/  LOP3.LUT R40, R19, 0x10, R48, 0x78, !PT ;  /* 0x0000001013287812 */ /* 0x000fe200078e7830 */
[--C-:B------:R-:W-:Y:S01]  /*1170*/  IMAD R44, R15, 0x4, R42.reuse ;  /* 0x000000040f2c7824 */ /* 0x100fe200078e022a */
[----:B------:R-:W-:Y:S01]  /*1180*/  LOP3.LUT R12, R8, 0x7f, RZ, 0xc0, !PT ;  /* 0x0000007f080c7812 */ /* 0x000fe200078ec0ff */
[----:B------:R-:W-:Y:S01]  /*1190*/  IMAD.MOV.U32 R123, RZ, RZ, -0x800000 ;  /* 0xff800000ff7b7424 */ /* 0x000fe200078e00ff */
[----:B------:R-:W-:Y:S01]  /*11a0*/  SHF.R.U32.HI R42, RZ, 0x1, R42 ;  /* 0x00000001ff2a7819 */ /* 0x000fe2000001162a */
[----:B------:R-:W-:Y:S01]  /*11b0*/  IMAD.MOV.U32 R121, RZ, RZ, -0x800000 ;  /* 0xff800000ff797424 */ /* 0x000fe200078e00ff */
[----:B------:R-:W-:Y:S01]  /*11c0*/  LOP3.LUT R9, R9, 0x30, R48, 0x78, !PT ;  /* 0x0000003009097812 */ /* 0x000fe200078e7830 */
[----:B------:R-:W-:Y:S01]  /*11d0*/  IMAD.MOV.U32 R116, RZ, RZ, 0x3f800000 ;  /* 0x3f800000ff747424 */ /* 0x000fe200078e00ff */
[----:B------:R-:W-:Y:S01]  /*11e0*/  LOP3.LUT R15, R40, R17, RZ, 0xfc, !PT ;  /* 0x00000011280f7212 */ /* 0x000fe200078efcff */
[----:B------:R-:W-:Y:S01]  /*11f0*/  CS2R R60, SRZ ;  /* 0x00000000003c7805 */ /* 0x000fe2000001ff00 */
[----:B------:R-:W-:Y:S01]  /*1200*/  LOP3.LUT R19, R8, 0xf, RZ, 0xc0, !PT ;  /* 0x0000000f08137812 */ /* 0x000fe200078ec0ff */
[----:B------:R-:W-:Y:S01]  /*1210*/  CS2R R62, SRZ ;  /* 0x00000000003e7805 */ /* 0x000fe2000001ff00 */
[----:B------:R-:W-:Y:S01]  /*1220*/  LEA R46, R13, R38, 0x2 ;  /* 0x000000260d2e7211 */ /* 0x000fe200078e10ff */
[----:B------:R-:W-:Y:S01]  /*1230*/  CS2R R88, SRZ ;  /* 0x0000000000587805 */ /* 0x000fe2000001ff00 */
[----:B------:R-:W-:Y:S01]  /*1240*/  LOP3.LUT R42, R42, 0x90, R21, 0x78, !PT ;  /* 0x000000902a2a7812 */ /* 0x000fe200078e7815 */
[----:B------:R-:W-:Y:S01]  /*1250*/  IMAD R21, R12, c[0x0][0x1a8], RZ ;  /* 0x00006a000c157a24 */ /* 0x000fe200078e02ff */
[----:B------:R-:W-:Y:S01]  /*1260*/  LEA R17, R44, R9, 0x6 ;  /* 0x000000092c117211 */ /* 0x000fe200078e30ff */
[----:B------:R-:W-:Y:S01]  /*1270*/  IMAD R9, R0, c[0x0][0x1a0], RZ ;  /* 0x0000680000097a24 */ /* 0x000fe200078e02ff */
[----:B------:R-:W-:Y:S01]  /*1280*/  SHF.L.U32 R13, R12, 0x1, RZ ;  /* 0x000000010c0d7819 */ /* 0x000fe200000006ff */
[----:B------:R-:W-:Y:S01]  /*1290*/  IMAD R25, R19, c[0x0][0x1b4], RZ ;  /* 0x00006d0013197a24 */ /* 0x000fe200078e02ff */
[----:B------:R-:W-:Y:S01]  /*12a0*/  SEL R38, RZ, 0x110, !P1 ;  /* 0x00000110ff267807 */ /* 0x000fe20004800000 */
[C---:B------:R-:W-:Y:S01]  /*12b0*/  IMAD.SHL.U32 R19, R9.reuse, 0x2, RZ ;  /* 0x0000000209137824 */ /* 0x040fe200078e00ff */
[--C-:B------:R-:W-:Y:S01]  /*12c0*/  SHF.R.S32.HI R31, RZ, 0x2, R8.reuse ;  /* 0x00000002ff1f7819 */ /* 0x100fe20000011408 */
[----:B------:R-:W-:Y:S01]  /*12d0*/  IMAD.HI R9, R9, 0x2, RZ ;  /* 0x0000000209097827 */ /* 0x000fe200078e02ff */
[----:B------:R-:W-:Y:S01]  /*12e0*/  LOP3.LUT R13, R38, R13, RZ, 0x3c, !PT ;  /* 0x0000000d260d7212 */ /* 0x000fe200078e3cff */
[----:B------:R-:W-:Y:S01]  /*12f0*/  CS2R R90, SRZ ;  /* 0x00000000005a7805 */ /* 0x000fe2000001ff00 */
[----:B------:R-:W-:Y:S01]  /*1300*/  SHF.L.U32 R38, R21, 0x1, RZ ;  /* 0x0000000115267819 */ /* 0x000fe200000006ff */
[----:B------:R-:W-:Y:S01]  /*1310*/  IMAD R12, R0, c[0x0][0x1b0], RZ ;  /* 0x00006c00000c7a24 */ /* 0x000fe200078e02ff */
[----:B------:R-:W-:Y:S01]  /*1320*/  SGXT R31, R31, 0x1 ;  /* 0x000000011f1f781a */ /* 0x000fe20000000200 */
[----:B------:R-:W-:Y:S01]  /*1330*/  CS2R R64, SRZ ;  /* 0x0000000000407805 */ /* 0x000fe2000001ff00 */
[----:B------:R-:W-:Y:S01]  /*1340*/  IADD3 R146, P1, P3, R38, c[0x0][0x168], R19 ;  /* 0x00005a0026927a10 */ /* 0x000fe20007b3e013 */
[----:B------:R-:W-:Y:S01]  /*1350*/  IMAD.SHL.U32 R19, R8, 0x20, RZ ;  /* 0x0000002008137824 */ /* 0x000fe200078e00ff */
[----:B------:R-:W-:Y:S01]  /*1360*/  LOP3.LUT R44, R31, 0x90, RZ, 0xc0, !PT ;  /* 0x000000901f2c7812 */ /* 0x000fe200078ec0ff */
[----:B------:R-:W-:Y:S01]  /*1370*/  IMAD.HI R38, R21, 0x2, RZ ;  /* 0x0000000215267827 */ /* 0x000fe200078e02ff */
[C---:B------:R-:W-:Y:S01]  /*1380*/  SHF.L.U32 R40, R25.reuse, 0x1, RZ ;  /* 0x0000000119287819 */ /* 0x040fe200000006ff */
[----:B------:R-:W-:Y:S01]  /*1390*/  CS2R R66, SRZ ;  /* 0x0000000000427805 */ /* 0x000fe2000001ff00 */
[----:B------:R-:W-:Y:S01]  /*13a0*/  LOP3.LUT R37, R44, 0x160, R19, 0xf8, !PT ;  /* 0x000001602c257812 */ /* 0x000fe200078ef813 */
[----:B------:R-:W-:Y:S01]  /*13b0*/  IMAD.SHL.U32 R23, R12, 0x2, RZ ;  /* 0x000000020c177824 */ /* 0x000fe200078e00ff */
[----:B------:R-:W-:Y:S01]  /*13c0*/  IADD3 R19, R42, R29, RZ ;  /* 0x0000001d2a137210 */ /* 0x000fe20007ffe0ff */
[----:B------:R-:W-:Y:S01]  /*13d0*/  IMAD.HI R12, R12, 0x2, RZ ;  /* 0x000000020c0c7827 */ /* 0x000fe200078e02ff */
[----:B------:R-:W-:Y:S01]  /*13e0*/  LOP3.LUT R27, R44, 0x700, R27, 0xf8, !PT ;  /* 0x000007002c1b7812 */ /* 0x000fe200078ef81b */
[----:B------:R-:W-:Y:S01]  /*13f0*/  CS2R R68, SRZ ;  /* 0x0000000000447805 */ /* 0x000fe2000001ff00 */
[----:B------:R-:W-:Y:S01]  /*1400*/  IADD3.X R42, R38, c[0x0][0x16c], R9, P1, P3 ;  /* 0x00005b00262a7a10 */ /* 0x000fe20000fe6409 */
[----:B------:R-:W-:Y:S01]  /*1410*/  IMAD.HI R25, R25, 0x2, RZ ;  /* 0x0000000219197827 */ /* 0x000fe200078e02ff */
[----:B------:R-:W-:Y:S01]  /*1420*/  SHF.R.U32.HI R9, RZ, 0x4, R8 ;  /* 0x00000004ff097819 */ /* 0x000fe20000011608 */
[----:B------:R-:W-:Y:S01]  /*1430*/  CS2R R70, SRZ ;  /* 0x0000000000467805 */ /* 0x000fe2000001ff00 */
[----:B------:R-:W-:Y:S01]  /*1440*/  LOP3.LUT R21, R27, 0x10, R48, 0x78, !PT ;  /* 0x000000101b157812 */ /* 0x000fe200078e7830 */
[----:B------:R-:W-:Y:S01]  /*1450*/  CS2R R72, SRZ ;  /* 0x0000000000487805 */ /* 0x000fe2000001ff00 */
[----:B------:R-:W-:Y:S01]  /*1460*/  SGXT.U32 R9, R9, 0x4 ;  /* 0x000000040909781a */ /* 0x000fe20000000000 */
[----:B------:R-:W-:Y:S01]  /*1470*/  CS2R R74, SRZ ;  /* 0x00000000004a7805 */ /* 0x000fe2000001ff00 */
[----:B------:R-:W-:Y:S01]  /*1480*/  IADD3 R40, P4, P5, R40, c[0x0][0x170], R23 ;  /* 0x00005c0028287a10 */ /* 0x000fe20007d9e017 */
[----:B------:R-:W-:Y:S01]  /*1490*/  IMAD.U32 R21, R46, 0x20, R21 ;  /* 0x000000202e157824 */ /* 0x000fe200078e0015 */
[----:B------:R-:W-:Y:S01]  /*14a0*/  SHF.R.U32.HI R23, RZ, 0x7, R8 ;  /* 0x00000007ff177819 */ /* 0x000fe20000011608 */
[----:B------:R-:W-:Y:S01]  /*14b0*/  IMAD.MOV.U32 R46, RZ, RZ, c[0x0][0x1b8] ;  /* 0x00006e00ff2e7624 */ /* 0x000fe200078e00ff */
[----:B------:R-:W-:Y:S01]  /*14c0*/  IADD3.X R38, R25, c[0x0][0x174], R12, P4, P5 ;  /* 0x00005d0019267a10 */ /* 0x000fe200027ea40c */
[----:B------:R-:W-:Y:S01]  /*14d0*/  IMAD R27, R9, c[0x0][0x1b8], RZ ;  /* 0x00006e00091b7a24 */ /* 0x000fe200078e02ff */
[----:B------:R-:W-:Y:S01]  /*14e0*/  SGXT.U32 R12, R23, 0x1 ;  /* 0x00000001170c781a */ /* 0x000fe20000000000 */
[----:B------:R-:W-:Y:S01]  /*14f0*/  CS2R R84, SRZ ;  /* 0x0000000000547805 */ /* 0x000fe2000001ff00 */
[----:B------:R-:W-:Y:S01]  /*1500*/  LEA.HI R9, R8, 0x30, RZ, 0x1c ;  /* 0x0000003008097811 */ /* 0x000fe200078fe0ff */
[----:B------:R-:W-:Y:S01]  /*1510*/  IMAD R29, R46, 0x10, R27 ;  /* 0x000000102e1d7824 */ /* 0x000fe200078e021b */
[----:B------:R-:W-:Y:S01]  /*1520*/  MOV R44, c[0x0][0x1a4] ;  /* 0x00006900002c7a02 */ /* 0x000fe20000000f00 */
[----:B------:R-:W-:Y:S01]  /*1530*/  IMAD R23, R12, c[0x0][0x1a4], RZ ;  /* 0x000069000c177a24 */ /* 0x000fe200078e02ff */
[----:B------:R-:W-:Y:S01]  /*1540*/  LEA.HI R12, R8, 0x70, RZ, 0x1c ;  /* 0x00000070080c7811 */ /* 0x000fe200078fe0ff */
[----:B------:R-:W-:Y:S01]  /*1550*/  IMAD R31, R46, 0x10, R29 ;  /* 0x000000102e1f7824 */ /* 0x000fe200078e021d */
[----:B------:R-:W-:Y:S01]  /*1560*/  LEA R144, P1, R27, R40, 0x1 ;  /* 0x000000281b907211 */ /* 0x000fe200078208ff */
[----:B------:R-:W-:Y:S01]  /*1570*/  IMAD R33, R9, c[0x0][0x1b8], RZ ;  /* 0x00006e0009217a24 */ /* 0x000fe200078e02ff */
[----:B------:R-:W-:Y:S01]  /*1580*/  LEA R25, R44, R23, 0x1 ;  /* 0x000000172c197211 */ /* 0x000fe200078e08ff */
[----:B------:R-:W-:Y:S01]  /*1590*/  IMAD R12, R12, c[0x0][0x1b8], RZ ;  /* 0x00006e000c0c7a24 */ /* 0x000fe200078e02ff */
[C---:B------:R-:W-:Y:S01]  /*15a0*/  LEA R35, R46.reuse, R31, 0x5 ;  /* 0x0000001f2e237211 */ /* 0x040fe200078e28ff */
[----:B------:R-:W-:Y:S01]  /*15b0*/  CS2R R86, SRZ ;  /* 0x0000000000567805 */ /* 0x000fe2000001ff00 */
[----:B------:R-:W-:Y:S01]  /*15c0*/  LEA.HI.X.SX32 R145, R27, R38, 0x1, P1 ;  /* 0x000000261b917211 */ /* 0x000fe200008f0eff */
[----:B------:R-:W-:Y:S01]  /*15d0*/  CS2R R76, SRZ ;  /* 0x00000000004c7805 */ /* 0x000fe2000001ff00 */
[-C--:B------:R-:W-:Y:S01]  /*15e0*/  LEA R142, P3, R29, R40.reuse, 0x1 ;  /* 0x000000281d8e7211 */ /* 0x080fe200078608ff */
[----:B------:R-:W-:Y:S01]  /*15f0*/  IMAD R27, R46, 0x10, R35 ;  /* 0x000000102e1b7824 */ /* 0x000fe200078e0223 */
[-C--:B------:R-:W-:Y:S01]  /*1600*/  LEA R138, P4, R33, R40.reuse, 0x1 ;  /* 0x00000028218a7211 */ /* 0x080fe200078808ff */
[----:B------:R-:W-:Y:S01]  /*1610*/  CS2R R78, SRZ ;  /* 0x00000000004e7805 */ /* 0x000fe2000001ff00 */
[----:B------:R-:W-:Y:S01]  /*1620*/  LEA R130, P5, R12, R40, 0x1 ;  /* 0x000000280c827211 */ /* 0x000fe200078a08ff */
[----:B------:R-:W-:Y:S01]  /*1630*/  CS2R R80, SRZ ;  /* 0x0000000000507805 */ /* 0x000fe2000001ff00 */
[----:B------:R-:W-:Y:S01]  /*1640*/  LEA R9, R44, R25, 0x1 ;  /* 0x000000192c097211 */ /* 0x000fe200078e08ff */
[----:B------:R-:W-:Y:S01]  /*1650*/  CS2R R82, SRZ ;  /* 0x0000000000527805 */ /* 0x000fe2000001ff00 */
[-C--:B------:R-:W-:Y:S01]  /*1660*/  LEA.HI.X.SX32 R143, R29, R38.reuse, 0x1, P3 ;  /* 0x000000261d8f7211 */ /* 0x080fe200018f0eff */
[----:B------:R-:W-:Y:S01]  /*1670*/  IMAD R29, R46, 0x10, R27 ;  /* 0x000000102e1d7824 */ /* 0x000fe200078e021b */
[-C--:B------:R-:W-:Y:S01]  /*1680*/  LEA.HI.X.SX32 R139, R33, R38.reuse, 0x1, P4 ;  /* 0x00000026218b7211 */ /* 0x080fe200020f0eff */
[----:B------:R-:W-:Y:S01]  /*1690*/  IMAD.MOV.U32 R46, RZ, RZ, 0x3f800000 ;  /* 0x3f800000ff2e7424 */ /* 0x000fe200078e00ff */
[----:B------:R-:W-:-:S02]  /*16a0*/  LEA.HI.X.SX32 R131, R12, R38, 0x1, P5 ;  /* 0x000000260c837211 */ /* 0x000fc400028f0eff */
[C---:B------:R-:W-:Y:S02]  /*16b0*/  LEA R134, P4, R27.reuse, R40, 0x1 ;  /* 0x000000281b867211 */ /* 0x040fe400078808ff */
[C---:B------:R-:W-:Y:S02]  /*16c0*/  LEA R12, R44.reuse, R9, 0x1 ;  /* 0x000000092c0c7211 */ /* 0x040fe400078e08ff */
[----:B------:R-:W-:Y:S02]  /*16d0*/  LEA.HI.X.SX32 R135, R27, R38, 0x1, P4 ;  /* 0x000000261b877211 */ /* 0x000fe400020f0eff */
[-C--:B------:R-:W-:Y:S02]  /*16e0*/  LEA R140, P1, R31, R40.reuse, 0x1 ;  /* 0x000000281f8c7211 */ /* 0x080fe400078208ff */
[----:B------:R-:W-:Y:S02]  /*16f0*/  LEA R132, P5, R29, R40, 0x1 ;  /* 0x000000281d847211 */ /* 0x000fe400078a08ff */
[----:B------:R-:W-:-:S02]  /*1700*/  LEA R27, R44, R12, 0x1 ;  /* 0x0000000c2c1b7211 */ /* 0x000fc400078e08ff */
[-C--:B------:R-:W-:Y:S02]  /*1710*/  LEA.HI.X.SX32 R141, R31, R38.reuse, 0x1, P1 ;  /* 0x000000261f8d7211 */ /* 0x080fe400008f0eff */
[----:B------:R-:W-:Y:S01]  /*1720*/  LEA.HI.X.SX32 R133, R29, R38, 0x1, P5 ;  /* 0x000000261d857211 */ /* 0x000fe200028f0eff */
[----:B------:R-:W-:Y:S01]  /*1730*/  IMAD R29, R44, 0x2, R27 ;  /* 0x000000022c1d7824 */ /* 0x000fe200078e021b */
[----:B------:R-:W-:Y:S02]  /*1740*/  LEA R160, P1, R23, R146, 0x1 ;  /* 0x0000009217a07211 */ /* 0x000fe400078208ff */
[----:B------:R-:W-:Y:S02]  /*1750*/  LEA R136, P3, R35, R40, 0x1 ;  /* 0x0000002823887211 */ /* 0x000fe400078608ff */
[----:B------:R-:W-:Y:S02]  /*1760*/  LEA.HI.X.SX32 R161, R23, R42, 0x1, P1 ;  /* 0x0000002a17a17211 */ /* 0x000fe400008f0eff */
[----:B------:R-:W-:-:S02]  /*1770*/  LEA R156, P1, R9, R146, 0x1 ;  /* 0x00000092099c7211 */ /* 0x000fc400078208ff */
[----:B------:R-:W-:Y:S02]  /*1780*/  LEA R23, R44, R29, 0x1 ;  /* 0x0000001d2c177211 */ /* 0x000fe400078e08ff */
[----:B------:R-:W-:Y:S02]  /*1790*/  LEA R154, P4, R12, R146, 0x1 ;  /* 0x000000920c9a7211 */ /* 0x000fe400078808ff */
[----:B------:R-:W-:Y:S02]  /*17a0*/  LEA.HI.X.SX32 R137, R35, R38, 0x1, P3 ;  /* 0x0000002623897211 */ /* 0x000fe400018f0eff */
[----:B------:R-:W-:Y:S02]  /*17b0*/  SHF.R.S32.HI R39, RZ, 0x6, R8 ;  /* 0x00000006ff277819 */ /* 0x000fe40000011408 */
[----:B------:R-:W-:Y:S02]  /*17c0*/  LEA R158, P3, R25, R146, 0x1 ;  /* 0x00000092199e7211 */ /* 0x000fe400078608ff */
[-C--:B------:R-:W-:Y:S01]  /*17d0*/  LEA.HI.X.SX32 R157, R9, R42.reuse, 0x1, P1 ;  /* 0x0000002a099d7211 */ /* 0x080fe200008f0eff */
[----:B------:R-:W-:Y:S01]  /*17e0*/  IMAD R9, R44, 0x2, R23 ;  /* 0x000000022c097824 */ /* 0x000fe200078e0217 */
[----:B------:R-:W-:Y:S01]  /*17f0*/  LEA.HI.X.SX32 R155, R12, R42, 0x1, P4 ;  /* 0x0000002a0c9b7211 */ /* 0x000fe200020f0eff */
[----:B------:R-:W-:Y:S01]  /*1800*/  IMAD.MOV.U32 R44, RZ, RZ, 0x3f800000 ;  /* 0x3f800000ff2c7424 */ /* 0x000fe200078e00ff */
[----:B------:R-:W-:-:S02]  /*1810*/  LEA R152, P1, R27, R146, 0x1 ;  /* 0x000000921b987211 */ /* 0x000fc400078208ff */
[----:B------:R-:W-:Y:S02]  /*1820*/  SHF.R.U32.HI R12, RZ, 0x3, R8 ;  /* 0x00000003ff0c7819 */ /* 0x000fe40000011608 */
[----:B------:R-:W-:Y:S02]  /*1830*/  SGXT R31, R39, 0x1 ;  /* 0x00000001271f781a */ /* 0x000fe40000000200 */
[----:B------:R-:W-:Y:S02]  /*1840*/  LEA.HI.X.SX32 R159, R25, R42, 0x1, P3 ;  /* 0x0000002a199f7211 */ /* 0x000fe400018f0eff */
[-C--:B------:R-:W-:Y:S02]  /*1850*/  LEA R150, P3, R29, R146.reuse, 0x1 ;  /* 0x000000921d967211 */ /* 0x080fe400078608ff */
[----:B------:R-:W-:Y:S02]  /*1860*/  LEA R148, P4, R23, R146, 0x1 ;  /* 0x0000009217947211 */ /* 0x000fe400078808ff */
[----:B------:R-:W-:-:S02]  /*1870*/  LEA.HI.X.SX32 R153, R27, R42, 0x1, P1 ;  /* 0x0000002a1b997211 */ /* 0x000fc400008f0eff */
[----:B------:R-:W-:Y:S02]  /*1880*/  LEA R146, P5, R9, R146, 0x1 ;  /* 0x0000009209927211 */ /* 0x000fe400078a08ff */
[----:B------:R-:W-:Y:S02]  /*1890*/  LOP3.LUT R27, R48, 0x38, RZ, 0xc0, !PT ;  /* 0x00000038301b7812 */ /* 0x000fe400078ec0ff */
[----:B------:R-:W-:Y:S02]  /*18a0*/  LOP3.LUT R12, R12, 0x4, RZ, 0xc0, !PT ;  /* 0x000000040c0c7812 */ /* 0x000fe400078ec0ff */
[----:B------:R-:W-:Y:S02]  /*18b0*/  LOP3.LUT R25, R31, 0x90, RZ, 0xc0, !PT ;  /* 0x000000901f197812 */ /* 0x000fe400078ec0ff */
[----:B------:R-:W-:Y:S02]  /*18c0*/  LOP3.LUT P1, RZ, R8, 0x1, RZ, 0xc0, !PT ;  /* 0x0000000108ff7812 */ /* 0x000fe4000782c0ff */
[----:B------:R-:W-:-:S02]  /*18d0*/  LEA.HI.X.SX32 R151, R29, R42, 0x1, P3 ;  /* 0x0000002a1d977211 */ /* 0x000fc400018f0eff */
[-C--:B------:R-:W-:Y:S02]  /*18e0*/  LEA.HI.X.SX32 R149, R23, R42.reuse, 0x1, P4 ;  /* 0x0000002a17957211 */ /* 0x080fe400020f0eff */
[----:B------:R-:W-:Y:S01]  /*18f0*/  LEA.HI.X.SX32 R147, R9, R42, 0x1, P5 ;  /* 0x0000002a09937211 */ /* 0x000fe200028f0eff */
[----:B------:R-:W-:Y:S01]  /*1900*/  IMAD.IADD R42, R27, 0x1, R12 ;  /* 0x000000011b2a7824 */ /* 0x000fe200078e020c */
[----:B------:R-:W-:Y:S02]  /*1910*/  LOP3.LUT R23, R37, 0x10, R8, 0x78, !PT ;  /* 0x0000001025177812 */ /* 0x000fe400078e7808 */
[----:B------:R-:W-:Y:S01]  /*1920*/  LOP3.LUT R25, R25, 0x17e, R48, 0x78, !PT ;  /* 0x0000017e19197812 */ /* 0x000fe200078e7830 */
[----:B------:R-:W-:Y:S01]  /*1930*/  CS2R R8, SRZ ;  /* 0x0000000000087805 */ /* 0x000fe2000001ff00 */
[----:B------:R-:W-:Y:S02]  /*1940*/  ISETP.GE.U32.AND P3, PT, R120, 0x80, PT ;  /* 0x000000807800780c */ /* 0x000fe40003f66070 */
[----:B------:R-:W-:-:S02]  /*1950*/  MOV R118, 0x3f800000 ;  /* 0x3f80000000767802 */ /* 0x000fc40000000f00 */
[----:B------:R-:W-:Y:S02]  /*1960*/  MOV R31, RZ ;  /* 0x000000ff001f7202 */ /* 0x000fe40000000f00 */
[----:B------:R-:W-:Y:S02]  /*1970*/  MOV R126, 0xff800000 ;  /* 0xff800000007e7802 */ /* 0x000fe40000000f00 */
[----:B------:R-:W-:Y:S02]  /*1980*/  MOV R124, 0xff800000 ;  /* 0xff800000007c7802 */ /* 0x000fe40000000f00 */
[----:B------:R-:W-:Y:S02]  /*1990*/  MOV R122, 0xff800000 ;  /* 0xff800000007a7802 */ /* 0x000fe40000000f00 */
[----:B------:R-:W-:Y:S02]  /*19a0*/  MOV R117, 0x3f800000 ;  /* 0x3f80000000757802 */ /* 0x000fe40000000f00 */
[----:B------:R-:W-:-:S02]  /*19b0*/  MOV R47, 0x3f800000 ;  /* 0x3f800000002f7802 */ /* 0x000fc40000000f00 */
[----:B------:R-:W-:Y:S02]  /*19c0*/  MOV R45, 0x3f800000 ;  /* 0x3f800000002d7802 */ /* 0x000fe40000000f00 */
[----:B------:R-:W-:Y:S02]  /*19d0*/  MOV R43, 0x3f800000 ;  /* 0x3f800000002b7802 */ /* 0x000fe40000000f00 */
[C---:B------:R-:W-:Y:S02]  /*19e0*/  ISETP.LT.U32.AND P0, PT, R120.reuse, 0x40, !P0 ;  /* 0x000000407800780c */ /* 0x040fe40004701070 */
[----:B------:R-:W-:Y:S02]  /*19f0*/  ISETP.LT.U32.AND P1, PT, R120, 0x80, !P1 ;  /* 0x000000807800780c */ /* 0x000fe40004f21070 */
[C---:B------:R-:W-:Y:S02]  /*1a00*/  LOP3.LUT R12, R13.reuse, 0x20, RZ, 0x3c, !PT ;  /* 0x000000200d0c7812 */ /* 0x040fe400078e3cff */
[----:B------:R-:W-:-:S02]  /*1a10*/  LOP3.LUT R29, R13, 0x40, RZ, 0x3c, !PT ;  /* 0x000000400d1d7812 */ /* 0x000fc400078e3cff */
[----:B------:R-:W-:Y:S02]  /*1a20*/  LOP3.LUT R33, R13, 0x60, RZ, 0x3c, !PT ;  /* 0x000000600d217812 */ /* 0x000fe400078e3cff */
[C---:B------:R-:W-:Y:S02]  /*1a30*/  LOP3.LUT R35, R15.reuse, 0x20, RZ, 0x3c, !PT ;  /* 0x000000200f237812 */ /* 0x040fe400078e3cff */
[C---:B------:R-:W-:Y:S02]  /*1a40*/  LOP3.LUT R37, R15.reuse, 0x40, RZ, 0x3c, !PT ;  /* 0x000000400f257812 */ /* 0x040fe400078e3cff */
[----:B------:R-:W-:Y:S02]  /*1a50*/  LOP3.LUT R38, R15, 0x60, RZ, 0x3c, !PT ;  /* 0x000000600f267812 */ /* 0x000fe400078e3cff */
[----:B------:R-:W-:Y:S02]  /*1a60*/  LOP3.LUT R39, R17, 0x40, RZ, 0x3c, !PT ;  /* 0x0000004011277812 */ /* 0x000fe400078e3cff */
.L_x_1:
[----:B------:R-:W-:-:S04]  /*1a70*/  IMAD.WIDE R48, R31, 0x2, R160 ;  /* 0x000000021f307825 */ /* 0x000fc800078e02a0 */
[C---:B------:R-:W-:Y:S01]  /*1a80*/  IMAD.WIDE R56, R31.reuse, 0x2, R152 ;  /* 0x000000021f387825 */ /* 0x040fe200078e0298 */
[----:B------:R-:W2:Y:S03]  /*1a90*/  LDG.E.U16 R96, [R48.64] ;  /* 0x0000000430607981 */ /* 0x000ea6000c1e1500 */
[C---:B------:R-:W-:Y:S01]  /*1aa0*/  IMAD.WIDE R50, R31.reuse, 0x2, R158 ;  /* 0x000000021f327825 */ /* 0x040fe200078e029e */
[----:B------:R-:W3:Y:S03]  /*1ab0*/  LDG.E.U16 R102, [R56.64] ;  /* 0x0000000438667981 */ /* 0x000ee6000c1e1500 */
[C---:B------:R-:W-:Y:S01]  /*1ac0*/  IMAD.WIDE R58, R31.reuse, 0x2, R150 ;  /* 0x000000021f3a7825 */ /* 0x040fe200078e0296 */
[----:B------:R-:W4:Y:S03]  /*1ad0*/  LDG.E.U16 R97, [R50.64] ;  /* 0x0000000432617981 */ /* 0x000f26000c1e1500 */
[C---:B------:R-:W-:Y:S01]  /*1ae0*/  IMAD.WIDE R92, R31.reuse, 0x2, R148 ;  /* 0x000000021f5c7825 */ /* 0x040fe200078e0294 */
[----:B------:R-:W5:Y:S03]  /*1af0*/  LDG.E.U16 R99, [R58.64] ;  /* 0x000000043a637981 */ /* 0x000f66000c1e1500 */
[----:B------:R-:W-:-:S02]  /*1b00*/  IMAD.WIDE R52, R31, 0x2, R156 ;  /* 0x000000021f347825 */ /* 0x000fc400078e029c */
[----:B------:R-:W5:Y:S02]  /*1b10*/  LDG.E.U16 R92, [R92.64] ;  /* 0x000000045c5c7981 */ /* 0x000f64000c1e1500 */
[C---:B------:R-:W-:Y:S02]  /*1b20*/  IMAD.WIDE R94, R31.reuse, 0x2, R146 ;  /* 0x000000021f5e7825 */ /* 0x040fe400078e0292 */
[----:B------:R-:W5:Y:S02]  /*1b30*/  LDG.E.U16 R98, [R52.64] ;  /* 0x0000000434627981 */ /* 0x000f64000c1e1500 */
[----:B------:R-:W-:Y:S02]  /*1b40*/  IMAD.WIDE R54, R31, 0x2, R154 ;  /* 0x000000021f367825 */ /* 0x000fe400078e029a */
[----:B------:R-:W5:Y:S04]  /*1b50*/  LDG.E.U16 R94, [R94.64] ;  /* 0x000000045e5e7981 */ /* 0x000f68000c1e1500 */
[----:B------:R-:W5:Y:S04]  /*1b60*/  LDG.E.U16 R100, [R54.64] ;  /* 0x0000000436647981 */ /* 0x000f68000c1e1500 */
[----:B------:R-:W-:Y:S06]  /*1b70*/  BAR.SYNC.DEFER_BLOCKING 0x0 ;  /* 0x0000000000007b1d */ /* 0x000fec0000010000 */
[----:B--2---:R-:W-:Y:S04]  /*1b80*/  STS.U16 [R13+0x4000], R96 ;  /* 0x004000600d007388 */ /* 0x004fe80000000400 */
[----:B---3--:R-:W-:Y:S04]  /*1b90*/  STS.U16 [R13+0x4800], R102 ;  /* 0x004800660d007388 */ /* 0x008fe80000000400 */
[----:B----4-:R-:W-:Y:S04]  /*1ba0*/  STS.U16 [R12+0x4200], R97 ;  /* 0x004200610c007388 */ /* 0x010fe80000000400 */
[----:B-----5:R-:W-:Y:S04]  /*1bb0*/  STS.U16 [R12+0x4a00], R99 ;  /* 0x004a00630c007388 */ /* 0x020fe80000000400 */
[----:B------:R-:W-:Y:S04]  /*1bc0*/  STS.U16 [R29+0x4c00], R92 ;  /* 0x004c005c1d007388 */ /* 0x000fe80000000400 */
[----:B------:R-:W-:Y:S04]  /*1bd0*/  STS.U16 [R29+0x4400], R98 ;  /* 0x004400621d007388 */ /* 0x000fe80000000400 */
[----:B------:R-:W-:Y:S04]  /*1be0*/  STS.U16 [R33+0x4e00], R94 ;  /* 0x004e005e21007388 */ /* 0x000fe80000000400 */
[----:B------:R-:W-:Y:S04]  /*1bf0*/  STS.U16 [R33+0x4600], R100 ;  /* 0x0046006421007388 */ /* 0x000fe80000000400 */
[----:B------:R-:W-:Y:S06]  /*1c00*/  BAR.SYNC.DEFER_BLOCKING 0x0 ;  /* 0x0000000000007b1d */ /* 0x000fec0000010000 */
[----:B------:R-:W-:Y:S04]  /*1c10*/  LDSM.16.MT88.4 R108, [R15] ;  /* 0x000000000f6c783b */ /* 0x000fe80000004200 */
[----:B------:R-:W0:Y:S04]  /*1c20*/  LDSM.16.M88.4 R48, [R17+0x4000] ;  /* 0x004000001130783b */ /* 0x000e280000000200 */
[----:B------:R-:W1:Y:S04]  /*1c30*/  LDSM.16.MT88.4 R56, [R35] ;  /* 0x000000002338783b */ /* 0x000e680000004200 */
[----:B------:R-:W2:Y:S04]  /*1c40*/  LDSM.16.MT88.4 R52, [R37] ;  /* 0x000000002534783b */ /* 0x000ea80000004200 */
[----:B------:R-:W3:Y:S04]  /*1c50*/  LDSM.16.MT88.4 R112, [R38] ;  /* 0x000000002670783b */ /* 0x000ee80000004200 */
[----:B------:R-:W4:Y:S04]  /*1c60*/  LDSM.16.MT88.4 R104, [R15+0x800] ;  /* 0x000800000f68783b */ /* 0x000f280000004200 */
[----:B------:R-:W5:Y:S04]  /*1c70*/  LDSM.16.MT88.4 R100, [R35+0x800] ;  /* 0x000800002364783b */ /* 0x000f680000004200 */
[----:B------:R-:W3:Y:S04]  /*1c80*/  LDSM.16.MT88.4 R96, [R37+0x800] ;  /* 0x000800002560783b */ /* 0x000ee80000004200 */
[----:B------:R-:W4:Y:S01]  /*1c90*/  LDSM.16.MT88.4 R92, [R38+0x800] ;  /* 0x00080000265c783b */ /* 0x000f220000004200 */
[-C--:B0-----:R-:W-:Y:S08]  /*1ca0*/  HMMA.16816.F32 R108, R108, R48.reuse, RZ ;  /* 0x000000306c6c723c */ /* 0x081ff000000018ff */
[-C--:B-1----:R-:W-:Y:S08]  /*1cb0*/  HMMA.16816.F32 R56, R56, R48.reuse, RZ ;  /* 0x000000303838723c */ /* 0x082ff000000018ff */
[-C--:B--2---:R-:W-:Y:S08]  /*1cc0*/  HMMA.16816.F32 R52, R52, R48.reuse, RZ ;  /* 0x000000303434723c */ /* 0x084ff000000018ff */
[----:B---3--:R-:W-:Y:S08]  /*1cd0*/  HMMA.16816.F32 R112, R112, R48, RZ ;  /* 0x000000307070723c */ /* 0x008ff000000018ff */
[-C--:B----4-:R-:W-:Y:S01]  /*1ce0*/  HMMA.16816.F32 R104, R104, R50.reuse, R108 ;  /* 0x000000326868723c */ /* 0x090fe2000000186c */
[----:B------:R-:W-:Y:S07]  /*1cf0*/  LDSM.16.MT88.4 R108, [R35+0x1000] ;  /* 0x00100000236c783b */ /* 0x000fee0000004200 */
[-C--:B-----5:R-:W-:Y:S01]  /*1d00*/  HMMA.16816.F32 R56, R100, R50.reuse, R56 ;  /* 0x000000326438723c */ /* 0x0a0fe20000001838 */
[----:B------:R-:W-:Y:S07]  /*1d10*/  LDSM.16.MT88.4 R100, [R37+0x1000] ;  /* 0x001000002564783b */ /* 0x000fee0000004200 */
[-C--:B------:R-:W-:Y:S01]  /*1d20*/  HMMA.16816.F32 R52, R96, R50.reuse, R52 ;  /* 0x000000326034723c */ /* 0x080fe20000001834 */
[----:B------:R-:W0:Y:S07]  /*1d30*/  LDSM.16.M88.4 R96, [R39+0x4000] ;  /* 0x004000002760783b */ /* 0x000e2e0000000200 */
[----:B------:R-:W-:Y:S01]  /*1d40*/  HMMA.16816.F32 R92, R92, R50, R112 ;  /* 0x000000325c5c723c */ /* 0x000fe20000001870 */
[----:B------:R-:W1:Y:S04]  /*1d50*/  LDSM.16.MT88.4 R112, [R15+0x1000] ;  /* 0x001000000f70783b */ /* 0x000e680000004200 */
[----:B------:R-:W2:Y:S03]  /*1d60*/  LDSM.16.MT88.4 R48, [R38+0x1000] ;  /* 0x001000002630783b */ /* 0x000ea60000004200 */
[-C--:B0-----:R-:W-:Y:S01]  /*1d70*/  HMMA.16816.F32 R56, R108, R96.reuse, R56 ;  /* 0x000000606c38723c */ /* 0x081fe20000001838 */
[----:B------:R-:W0:Y:S07]  /*1d80*/  LDSM.16.MT88.4 R108, [R35+0x1800] ;  /* 0x00180000236c783b */ /* 0x000e2e0000004200 */
[-C--:B-1----:R-:W-:Y:S01]  /*1d90*/  HMMA.16816.F32 R104, R112, R96.reuse, R104 ;  /* 0x000000607068723c */ /* 0x082fe20000001868 */
[----:B------:R-:W1:Y:S07]  /*1da0*/  LDSM.16.MT88.4 R112, [R15+0x1800] ;  /* 0x001800000f70783b */ /* 0x000e6e0000004200 */
[-C--:B------:R-:W-:Y:S01]  /*1db0*/  HMMA.16816.F32 R52, R100, R96.reuse, R52 ;  /* 0x000000606434723c */ /* 0x080fe20000001834 */
[----:B------:R-:W3:Y:S07]  /*1dc0*/  LDSM.16.MT88.4 R100, [R37+0x1800] ;  /* 0x001800002564783b */ /* 0x000eee0000004200 */
[----:B--2---:R-:W-:Y:S01]  /*1dd0*/  HMMA.16816.F32 R48, R48, R96, R92 ;  /* 0x000000603030723c */ /* 0x004fe2000000185c */
[----:B------:R-:W2:Y:S07]  /*1de0*/  LDSM.16.MT88.4 R92, [R38+0x1800] ;  /* 0x00180000265c783b */ /* 0x000eae0000004200 */
[-C--:B0-----:R-:W-:Y:S01]  /*1df0*/  HMMA.16816.F32 R56, R108, R98.reuse, R56 ;  /* 0x000000626c38723c */ /* 0x081fe20000001838 */
[----:B------:R-:W-:Y:S07]  /*1e00*/  LDSM.16.MT88.4 R108, [R35+0x2000] ;  /* 0x00200000236c783b */ /* 0x000fee0000004200 */
[-C--:B-1----:R-:W-:Y:S01]  /*1e10*/  HMMA.16816.F32 R104, R112, R98.reuse, R104 ;  /* 0x000000627068723c */ /* 0x082fe20000001868 */
[----:B------:R-:W-:Y:S07]  /*1e20*/  LDSM.16.MT88.4 R112, [R15+0x2000] ;  /* 0x002000000f70783b */ /* 0x000fee0000004200 */
[-C--:B---3--:R-:W-:Y:S01]  /*1e30*/  HMMA.16816.F32 R52, R100, R98.reuse, R52 ;  /* 0x000000626434723c */ /* 0x088fe20000001834 */
[----:B------:R-:W-:Y:S07]  /*1e40*/  LDSM.16.MT88.4 R100, [R37+0x2000] ;  /* 0x002000002564783b */ /* 0x000fee0000004200 */
[----:B--2---:R-:W-:Y:S01]  /*1e50*/  HMMA.16816.F32 R48, R92, R98, R48 ;  /* 0x000000625c30723c */ /* 0x004fe20000001830 */
[----:B------:R-:W0:Y:S04]  /*1e60*/  LDSM.16.M88.4 R96, [R17+0x4080] ;  /* 0x004080001160783b */ /* 0x000e280000000200 */
[----:B------:R-:W1:Y:S03]  /*1e70*/  LDSM.16.MT88.4 R92, [R38+0x2000] ;  /* 0x00200000265c783b */ /* 0x000e660000004200 */
[-C--:B0-----:R-:W-:Y:S01]  /*1e80*/  HMMA.16816.F32 R104, R112, R96.reuse, R104 ;  /* 0x000000607068723c */ /* 0x081fe20000001868 */
[----:B------:R-:W0:Y:S07]  /*1e90*/  LDSM.16.MT88.4 R112, [R15+0x2800] ;  /* 0x002800000f70783b */ /* 0x000e2e0000004200 */
[-C--:B------:R-:W-:Y:S01]  /*1ea0*/  HMMA.16816.F32 R56, R108, R96.reuse, R56 ;  /* 0x000000606c38723c */ /* 0x080fe20000001838 */
[----:B------:R-:W2:Y:S07]  /*1eb0*/  LDSM.16.MT88.4 R108, [R35+0x2800] ;  /* 0x00280000236c783b */ /* 0x000eae0000004200 */
[-C--:B------:R-:W-:Y:S01]  /*1ec0*/  HMMA.16816.F32 R52, R100, R96.reuse, R52 ;  /* 0x000000606434723c */ /* 0x080fe20000001834 */
[----:B------:R-:W3:Y:S07]  /*1ed0*/  LDSM.16.MT88.4 R100, [R37+0x2800] ;  /* 0x002800002564783b */ /* 0x000eee0000004200 */
[----:B-1----:R-:W-:Y:S01]  /*1ee0*/  HMMA.16816.F32 R48, R92, R96, R48 ;  /* 0x000000605c30723c */ /* 0x002fe20000001830 */
[----:B------:R-:W1:Y:S07]  /*1ef0*/  LDSM.16.MT88.4 R92, [R38+0x2800] ;  /* 0x00280000265c783b */ /* 0x000e6e0000004200 */
[-C--:B0-----:R-:W-:Y:S01]  /*1f00*/  HMMA.16816.F32 R104, R112, R98.reuse, R104 ;  /* 0x000000627068723c */ /* 0x081fe20000001868 */
[----:B------:R-:W-:Y:S07]  /*1f10*/  LDSM.16.MT88.4 R112, [R15+0x3000] ;  /* 0x003000000f70783b */ /* 0x000fee0000004200 */
[-C--:B--2---:R-:W-:Y:S01]  /*1f20*/  HMMA.16816.F32 R56, R108, R98.reuse, R56 ;  /* 0x000000626c38723c */ /* 0x084fe20000001838 */
[----:B------:R-:W-:Y:S07]  /*1f30*/  LDSM.16.MT88.4 R108, [R35+0x3000] ;  /* 0x00300000236c783b */ /* 0x000fee0000004200 */
[-C--:B---3--:R-:W-:Y:S01]  /*1f40*/  HMMA.16816.F32 R52, R100, R98.reuse, R52 ;  /* 0x000000626434723c */ /* 0x088fe20000001834 */
[----:B------:R-:W-:Y:S07]  /*1f50*/  LDSM.16.MT88.4 R100, [R37+0x3000] ;  /* 0x003000002564783b */ /* 0x000fee0000004200 */
[----:B-1----:R-:W-:Y:S01]  /*1f60*/  HMMA.16816.F32 R48, R92, R98, R48 ;  /* 0x000000625c30723c */ /* 0x002fe20000001830 */
[----:B------:R-:W0:Y:S04]  /*1f70*/  LDSM.16.M88.4 R96, [R39+0x4080] ;  /* 0x004080002760783b */ /* 0x000e280000000200 */
[----:B------:R-:W1:Y:S11]  /*1f80*/  LDSM.16.MT88.4 R92, [R38+0x3000] ;  /* 0x00300000265c783b */ /* 0x000e760000004200 */
[-C--:B0-----:R-:W-:Y:S01]  /*1f90*/  HMMA.16816.F32 R52, R100, R96.reuse, R52 ;  /* 0x000000606434723c */ /* 0x081fe20000001834 */
[----:B------:R-:W0:Y:S07]  /*1fa0*/  LDSM.16.MT88.4 R100, [R35+0x3800] ;  /* 0x003800002364783b */ /* 0x000e2e0000004200 */
[-C--:B-1----:R-:W-:Y:S01]  /*1fb0*/  HMMA.16816.F32 R48, R92, R96.reuse, R48 ;  /* 0x000000605c30723c */ /* 0x082fe20000001830 */
[----:B------:R-:W1:Y:S07]  /*1fc0*/  LDSM.16.MT88.4 R92, [R15+0x3800] ;  /* 0x003800000f5c783b */ /* 0x000e6e0000004200 */
[-C--:B------:R-:W-:Y:S01]  /*1fd0*/  HMMA.16816.F32 R104, R112, R96.reuse, R104 ;  /* 0x000000607068723c */ /* 0x080fe20000001868 */
[----:B------:R-:W2:Y:S07]  /*1fe0*/  LDSM.16.MT88.4 R112, [R38+0x3800] ;  /* 0x003800002670783b */ /* 0x000eae0000004200 */
[----:B------:R-:W-:Y:S01]  /*1ff0*/  HMMA.16816.F32 R56, R108, R96, R56 ;  /* 0x000000606c38723c */ /* 0x000fe20000001838 */
[----:B------:R-:W3:Y:S11]  /*2000*/  LDSM.16.MT88.4 R108, [R37+0x3800] ;  /* 0x00380000256c783b */ /* 0x000ef60000004200 */
[----:B------:R-:W-:Y:S11]  /*2010*/  @!UPT UIADD3 URZ, URZ, URZ, URZ ;  /* 0x0000003f3f3ff290 */ /* 0x000ff6000fffe03f */
[----:B------:R-:W-:Y:S01]  /*2020*/  @!UPT UIADD3 URZ, URZ, URZ, URZ ;  /* 0x0000003f3f3ff290 */ /* 0x000fe2000fffe03f */
[-C--:B0-----:R-:W-:Y:S08]  /*2030*/  HMMA.16816.F32 R56, R100, R98.reuse, R56 ;  /* 0x000000626438723c */ /* 0x081ff00000001838 */
[-C--:B-1----:R-:W-:Y:S08]  /*2040*/  HMMA.16816.F32 R92, R92, R98.reuse, R104 ;  /* 0x000000625c5c723c */ /* 0x082ff00000001868 */
[-C--:B--2---:R-:W-:Y:S08]  /*2050*/  HMMA.16816.F32 R48, R112, R98.reuse, R48 ;  /* 0x000000627030723c */ /* 0x084ff00000001830 */
[----:B---3--:R-:W-:Y:S01]  /*2060*/  HMMA.16816.F32 R52, R108, R98, R52 ;  /* 0x000000626c34723c */ /* 0x008fe20000001834 */
[----:B------:R-:W-:-:S02]  /*2070*/  FMUL R100, R56, c[0x0][0x188] ;  /* 0x0000620038647a20 */ /* 0x000fc40000400000 */
[----:B------:R-:W-:-:S05]  /*2080*/  FMUL R101, R57, c[0x0][0x188] ;  /* 0x0000620039657a20 */ /* 0x000fca0000400000 */
[----:B------:R-:W-:Y:S02]  /*2090*/  FMUL R96, R92, c[0x0][0x188] ;  /* 0x000062005c607a20 */ /* 0x000fe40000400000 */
[----:B------:R-:W-:Y:S02]  /*20a0*/  FMUL R97, R93, c[0x0][0x188] ;  /* 0x000062005d617a20 */ /* 0x000fe40000400000 */
[----:B------:R-:W-:Y:S02]  /*20b0*/  FMUL R98, R94, c[0x0][0x188] ;  /* 0x000062005e627a20 */ /* 0x000fe40000400000 */
[----:B------:R-:W-:Y:S01]  /*20c0*/  FMUL R99, R95, c[0x0][0x188] ;  /* 0x000062005f637a20 */ /* 0x000fe20000400000 */
[----:B------:R-:W-:Y:S01]  /*20d0*/  FMNMX R106, R96, R97, !PT ;  /* 0x00000061606a7209 */ /* 0x000fe20007800000 */
[----:B------:R-:W-:Y:S01]  /*20e0*/  FMUL R102, R58, c[0x0][0x188] ;  /* 0x000062003a667a20 */ /* 0x000fe20000400000 */
[----:B------:R-:W-:Y:S01]  /*20f0*/  FMNMX R108, R100, R101, !PT ;  /* 0x00000065646c7209 */ /* 0x000fe20007800000 */
[----:B------:R-:W-:Y:S01]  /*2100*/  FMUL R103, R59, c[0x0][0x188] ;  /* 0x000062003b677a20 */ /* 0x000fe20000400000 */
[----:B------:R-:W-:Y:S01]  /*2110*/  FMNMX R107, R98, R99, !PT ;  /* 0x00000063626b7209 */ /* 0x000fe20007800000 */
[----:B------:R-:W-:-:S02]  /*2120*/  FMUL R98, R48, c[0x0][0x188] ;  /* 0x0000620030627a20 */ /* 0x000fc40000400000 */
[----:B------:R-:W-:Y:S02]  /*2130*/  FMUL R99, R49, c[0x0][0x188] ;  /* 0x0000620031637a20 */ /* 0x000fe40000400000 */
[----:B------:R-:W-:Y:S02]  /*2140*/  FMUL R104, R52, c[0x0][0x188] ;  /* 0x0000620034687a20 */ /* 0x000fe40000400000 */
[----:B------:R-:W-:Y:S02]  /*2150*/  FMUL R105, R53, c[0x0][0x188] ;  /* 0x0000620035697a20 */ /* 0x000fe40000400000 */
[----:B------:R-:W-:Y:S02]  /*2160*/  FMUL R96, R54, c[0x0][0x188] ;  /* 0x0000620036607a20 */ /* 0x000fe40000400000 */
[----:B------:R-:W-:Y:S02]  /*2170*/  FMUL R97, R55, c[0x0][0x188] ;  /* 0x0000620037617a20 */ /* 0x000fe40000400000 */
[----:B------:R-:W-:-:S02]  /*2180*/  FMUL R100, R50, c[0x0][0x188] ;  /* 0x0000620032647a20 */ /* 0x000fc40000400000 */
[----:B------:R-:W-:Y:S01]  /*2190*/  FMUL R101, R51, c[0x0][0x188] ;  /* 0x0000620033657a20 */ /* 0x000fe20000400000 */
[----:B------:R-:W-:Y:S02]  /*21a0*/  FMNMX R102, R102, R103, !PT ;  /* 0x0000006766667209 */ /* 0x000fe40007800000 */
[----:B------:R-:W-:Y:S02]  /*21b0*/  FMNMX R104, R104, R105, !PT ;  /* 0x0000006968687209 */ /* 0x000fe40007800000 */
[----:B------:R-:W-:Y:S02]  /*21c0*/  FMNMX R96, R96, R97, !PT ;  /* 0x0000006160607209 */ /* 0x000fe40007800000 */
[----:B------:R-:W-:Y:S02]  /*21d0*/  FMNMX R98, R98, R99, !PT ;  /* 0x0000006362627209 */ /* 0x000fe40007800000 */
[----:B------:R-:W-:Y:S01]  /*21e0*/  FMNMX R100, R100, R101, !PT ;  /* 0x0000006564647209 */ /* 0x000fe20007800000 */
[----:B------:R-:W0:Y:S04]  /*21f0*/  SHFL.BFLY PT, R97, R106, 0x2, 0x1f ;  /* 0x0c401f006a617f89 */ /* 0x000e2800000e0000 */
[----:B------:R-:W1:Y:S04]  /*2200*/  SHFL.BFLY PT, R99, R108, 0x2, 0x1f ;  /* 0x0c401f006c637f89 */ /* 0x000e6800000e0000 */
[----:B------:R-:W2:Y:S04]  /*2210*/  SHFL.BFLY PT, R110, R107, 0x2, 0x1f ;  /* 0x0c401f006b6e7f89 */ /* 0x000ea800000e0000 */
[----:B------:R-:W3:Y:S04]  /*2220*/  SHFL.BFLY PT, R101, R102, 0x2, 0x1f ;  /* 0x0c401f0066657f89 */ /* 0x000ee800000e0000 */
[----:B------:R-:W4:Y:S04]  /*2230*/  SHFL.BFLY PT, R105, R104, 0x2, 0x1f ;  /* 0x0c401f0068697f89 */ /* 0x000f2800000e0000 */
[----:B------:R-:W5:Y:S04]  /*2240*/  SHFL.BFLY PT, R111, R96, 0x2, 0x1f ;  /* 0x0c401f00606f7f89 */ /* 0x000f6800000e0000 */
[----:B------:R-:W5:Y:S04]  /*2250*/  SHFL.BFLY PT, R113, R98, 0x2, 0x1f ;  /* 0x0c401f0062717f89 */ /* 0x000f6800000e0000 */
[----:B------:R-:W5:Y:S01]  /*2260*/  SHFL.BFLY PT, R115, R100, 0x2, 0x1f ;  /* 0x0c401f0064737f89 */ /* 0x000f6200000e0000 */
[----:B0-----:R-:W-:-:S02]  /*2270*/  FMNMX R97, R106, R97, !PT ;  /* 0x000000616a617209 */ /* 0x001fc40007800000 */
[----:B-1----:R-:W-:Y:S02]  /*2280*/  FMNMX R103, R108, R99, !PT ;  /* 0x000000636c677209 */ /* 0x002fe40007800000 */
[----:B--2---:R-:W-:Y:S02]  /*2290*/  FMNMX R110, R107, R110, !PT ;  /* 0x0000006e6b6e7209 */ /* 0x004fe40007800000 */
[----:B---3--:R-:W-:Y:S02]  /*22a0*/  FMNMX R106, R102, R101, !PT ;  /* 0x00000065666a7209 */ /* 0x008fe40007800000 */
[----:B----4-:R-:W-:Y:S02]  /*22b0*/  FMNMX R109, R104, R105, !PT ;  /* 0x00000069686d7209 */ /* 0x010fe40007800000 */
[----:B-----5:R-:W-:Y:S02]  /*22c0*/  FMNMX R111, R96, R111, !PT ;  /* 0x0000006f606f7209 */ /* 0x020fe40007800000 */
[----:B------:R-:W-:-:S02]  /*22d0*/  FMNMX R113, R98, R113, !PT ;  /* 0x0000007162717209 */ /* 0x000fc40007800000 */
        /* <DEDUP_REMOVED lines=9> */
[----:B0-----:R-:W-:-:S03]  /*2370*/  FMNMX R99, R97, R96, !PT ;  /* 0x0000006061637209 */ /* 0x001fc60007800000 */
[----:B------:R-:W-:Y:S01]  /*2380*/  BAR.SYNC.DEFER_BLOCKING 0x0 ;  /* 0x0000000000007b1d */ /* 0x000fe20000010000 */
[----:B-1----:R-:W-:Y:S02]  /*2390*/  FMNMX R105, R103, R98, !PT ;  /* 0x0000006267697209 */ /* 0x002fe40007800000 */
[----:B--2---:R-:W-:Y:S02]  /*23a0*/  FMNMX R101, R110, R101, !PT ;  /* 0x000000656e657209 */ /* 0x004fe40007800000 */
[----:B---3--:R-:W-:Y:S02]  /*23b0*/  FMNMX R107, R106, R107, !PT ;  /* 0x0000006b6a6b7209 */ /* 0x008fe40007800000 */
[----:B----4-:R-:W-:Y:S02]  /*23c0*/  FMNMX R97, R109, R100, !PT ;  /* 0x000000646d617209 */ /* 0x010fe40007800000 */
[----:B-----5:R-:W-:Y:S02]  /*23d0*/  FMNMX R103, R111, R102, !PT ;  /* 0x000000666f677209 */ /* 0x020fe40007800000 */
[----:B------:R-:W-:-:S02]  /*23e0*/  FMNMX R115, R113, R104, !PT ;  /* 0x0000006871737209 */ /* 0x000fc40007800000 */
[----:B------:R-:W-:Y:S01]  /*23f0*/  FMNMX R129, R108, R129, !PT ;  /* 0x000000816c817209 */ /* 0x000fe20007800000 */
[----:B------:R-:W-:Y:S04]  /*2400*/  @P0 STS [R42+0x4000], R99 ;  /* 0x004000632a000388 */ /* 0x000fe80000000800 */
[----:B------:R-:W-:Y:S04]  /*2410*/  @P0 STS [R42+0x4040], R101 ;  /* 0x004040652a000388 */ /* 0x000fe80000000800 */
[----:B------:R-:W-:Y:S04]  /*2420*/  @P0 STS [R42+0x4080], R105 ;  /* 0x004080692a000388 */ /* 0x000fe80000000800 */
[----:B------:R-:W-:Y:S04]  /*2430*/  @P0 STS [R42+0x40c0], R107 ;  /* 0x0040c06b2a000388 */ /* 0x000fe80000000800 */
[----:B------:R-:W-:Y:S04]  /*2440*/  @P0 STS [R42+0x4100], R97 ;  /* 0x004100612a000388 */ /* 0x000fe80000000800 */
[----:B------:R-:W-:Y:S04]  /*2450*/  @P0 STS [R42+0x4140], R103 ;  /* 0x004140672a000388 */ /* 0x000fe80000000800 */
[----:B------:R-:W-:Y:S04]  /*2460*/  @P0 STS [R42+0x4180], R115 ;  /* 0x004180732a000388 */ /* 0x000fe80000000800 */
[----:B------:R-:W-:Y:S04]  /*2470*/  @P0 STS [R42+0x41c0], R129 ;  /* 0x0041c0812a000388 */ /* 0x000fe80000000800 */
[----:B------:R-:W-:Y:S06]  /*2480*/  BAR.SYNC.DEFER_BLOCKING 0x0 ;  /* 0x0000000000007b1d */ /* 0x000fec0000010000 */
[----:B------:R-:W0:Y:S04]  /*2490*/  @!P3 LDS R40, [R120.X4+0x4000] ;  /* 0x004000007828b984 */ /* 0x000e280000004800 */
[----:B0-----:R-:W0:Y:S02]  /*24a0*/  SHFL.BFLY PT, R109, R40, 0x1, 0x1f ;  /* 0x0c201f00286d7f89 */ /* 0x001e2400000e0000 */
[----:B0-----:R-:W-:-:S05]  /*24b0*/  FMNMX R109, R40, R109, !PT ;  /* 0x0000006d286d7209 */ /* 0x001fca0007800000 */
[----:B------:R-:W-:Y:S04]  /*24c0*/  @P1 STS [R120.X4+0x4000], R109 ;  /* 0x0040006d78001388 */ /* 0x000fe80000004800 */
[----:B------:R-:W-:Y:S06]  /*24d0*/  BAR.SYNC.DEFER_BLOCKING 0x0 ;  /* 0x0000000000007b1d */ /* 0x000fec0000010000 */
[----:B------:R-:W0:Y:S04]  /*24e0*/  LDS R99, [R27+0x4000] ;  /* 0x004000001b637984 */ /* 0x000e280000000800 */
[----:B------:R-:W1:Y:S04]  /*24f0*/  LDS R96, [R27+0x4040] ;  /* 0x004040001b607984 */ /* 0x000e680000000800 */
[----:B------:R-:W2:Y:S04]  /*2500*/  LDS R103, [R27+0x4080] ;  /* 0x004080001b677984 */ /* 0x000ea80000000800 */
[----:B------:R-:W3:Y:S01]  /*2510*/  LDS R98, [R27+0x40c0] ;  /* 0x0040c0001b627984 */ /* 0x000ee20000000800 */
[----:B0-----:R-:W-:-:S03]  /*2520*/  FMNMX R97, R99, R128, !PT ;  /* 0x0000008063617209 */ /* 0x001fc60007800000 */
[----:B------:R-:W0:Y:S02]  /*2530*/  LDS R99, [R27+0x4100] ;  /* 0x004100001b637984 */ /* 0x000e240000000800 */
[--C-:B------:R-:W-:Y:S02]  /*2540*/  FFMA R92, R92, c[0x0][0x188], -R97.reuse ;  /* 0x000062005c5c7a23 */ /* 0x100fe40000000861 */
[----:B------:R-:W-:Y:S02]  /*2550*/  FFMA R93, R93, c[0x0][0x188], -R97 ;  /* 0x000062005d5d7a23 */ /* 0x000fe40000000861 */
[----:B------:R-:W-:Y:S01]  /*2560*/  FMUL R100, R92, 1.4426950216293334961 ;  /* 0x3fb8aa3b5c647820 */ /* 0x000fe20000400000 */
[----:B-1----:R-:W-:Y:S01]  /*2570*/  FMNMX R92, R96, R127, !PT ;  /* 0x0000007f605c7209 */ /* 0x002fe20007800000 */
[----:B------:R-:W-:Y:S01]  /*2580*/  FMUL R101, R93, 1.4426950216293334961 ;  /* 0x3fb8aa3b5d657820 */ /* 0x000fe20000400000 */
[----:B--2---:R-:W-:Y:S01]  /*2590*/  FMNMX R93, R103, R126, !PT ;  /* 0x0000007e675d7209 */ /* 0x004fe20007800000 */
[----:B------:R-:W1:Y:S02]  /*25a0*/  LDS R96, [R27+0x4140] ;  /* 0x004140001b607984 */ /* 0x000e640000000800 */
[----:B------:R-:W-:-:S02]  /*25b0*/  FFMA R94, R94, c[0x0][0x188], -R92 ;  /* 0x000062005e5e7a23 */ /* 0x000fc4000000085c */
[----:B------:R-:W-:Y:S02]  /*25c0*/  FFMA R95, R95, c[0x0][0x188], -R92 ;  /* 0x000062005f5f7a23 */ /* 0x000fe4000000085c */
[----:B------:R-:W-:Y:S02]  /*25d0*/  FMUL R102, R94, 1.4426950216293334961 ;  /* 0x3fb8aa3b5e667820 */ /* 0x000fe40000400000 */
[--C-:B------:R-:W-:Y:S02]  /*25e0*/  FFMA R56, R56, c[0x0][0x188], -R93.reuse ;  /* 0x0000620038387a23 */ /* 0x100fe4000000085d */
[----:B------:R-:W-:Y:S02]  /*25f0*/  FMUL R95, R95, 1.4426950216293334961 ;  /* 0x3fb8aa3b5f5f7820 */ /* 0x000fe40000400000 */
[----:B------:R-:W-:Y:S01]  /*2600*/  FFMA R57, R57, c[0x0][0x188], -R93 ;  /* 0x0000620039397a23 */ /* 0x000fe2000000085d */
[----:B------:R-:W-:Y:S01]  /*2610*/  MUFU.EX2 R100, R100 ;  /* 0x0000006400647308 */ /* 0x000fe20000000800 */
[----:B------:R-:W-:-:S02]  /*2620*/  FMUL R56, R56, 1.4426950216293334961 ;  /* 0x3fb8aa3b38387820 */ /* 0x000fc40000400000 */
[----:B------:R-:W-:-:S05]  /*2630*/  FMUL R104, R57, 1.4426950216293334961 ;  /* 0x3fb8aa3b39687820 */ /* 0x000fca0000400000 */
[----:B------:R-:W2:Y:S01]  /*2640*/  MUFU.EX2 R101, R101 ;  /* 0x0000006500657308 */ /* 0x000ea20000000800 */
[----:B---3--:R-:W-:Y:S01]  /*2650*/  FMNMX R94, R98, R125, !PT ;  /* 0x0000007d625e7209 */ /* 0x008fe20007800000 */
[----:B------:R-:W3:Y:S04]  /*2660*/  LDS R57, [R27+0x4180] ;  /* 0x004180001b397984 */ /* 0x000ee80000000800 */
[----:B------:R-:W4:Y:S02]  /*2670*/  LDS R98, [R27+0x41c0] ;  /* 0x0041c0001b627984 */ /* 0x000f240000000800 */
[----:B------:R-:W-:Y:S08]  /*2680*/  MUFU.EX2 R102, R102 ;  /* 0x0000006600667308 */ /* 0x000ff00000000800 */
[----:B------:R-:W5:Y:S08]  /*2690*/  MUFU.EX2 R103, R95 ;  /* 0x0000005f00677308 */ /* 0x000f700000000800 */
[----:B------:R-:W-:Y:S08]  /*26a0*/  MUFU.EX2 R56, R56 ;  /* 0x0000003800387308 */ /* 0x000ff00000000800 */
[----:B------:R5:W0:Y:S01]  /*26b0*/  MUFU.EX2 R111, R104 ;  /* 0x00000068006f7308 */ /* 0x000a220000000800 */
[----:B--2---:R-:W-:-:S02]  /*26c0*/  FADD R105, R100, R101 ;  /* 0x0000006564697221 */ /* 0x004fc40000000000 */
[----:B-----5:R-:W-:-:S03]  /*26d0*/  FADD R104, R102, R103 ;  /* 0x0000006766687221 */ /* 0x020fc60000000000 */
[----:B------:R-:W2:Y:S04]  /*26e0*/  SHFL.BFLY PT, R108, R105, 0x2, 0x1f ;  /* 0x0c401f00696c7f89 */ /* 0x000ea800000e0000 */
[----:B------:R-:W5:Y:S01]  /*26f0*/  SHFL.BFLY PT, R107, R104, 0x2, 0x1f ;  /* 0x0c401f00686b7f89 */ /* 0x000f6200000e0000 */
[----:B0-----:R-:W-:-:S05]  /*2700*/  FADD R106, R56, R111 ;  /* 0x0000006f386a7221 */ /* 0x001fca0000000000 */
[----:B------:R-:W0:Y:S01]  /*2710*/  SHFL.BFLY PT, R109, R106, 0x2, 0x1f ;  /* 0x0c401f006a6d7f89 */ /* 0x000e2200000e0000 */
[----:B------:R-:W-:Y:S02]  /*2720*/  FMNMX R95, R99, R124, !PT ;  /* 0x0000007c635f7209 */ /* 0x000fe40007800000 */
[----:B-1----:R-:W-:-:S03]  /*2730*/  FMNMX R96, R96, R123, !PT ;  /* 0x0000007b60607209 */ /* 0x002fc60007800000 */
[--C-:B------:R-:W-:Y:S02]  /*2740*/  FFMA R52, R52, c[0x0][0x188], -R95.reuse ;  /* 0x0000620034347a23 */ /* 0x100fe4000000085f */
[----:B------:R-:W-:Y:S02]  /*2750*/  FFMA R53, R53, c[0x0][0x188], -R95 ;  /* 0x0000620035357a23 */ /* 0x000fe4000000085f */
[----:B------:R-:W-:Y:S02]  /*2760*/  FMUL R52, R52, 1.4426950216293334961 ;  /* 0x3fb8aa3b34347820 */ /* 0x000fe40000400000 */
[----:B------:R-:W-:Y:S01]  /*2770*/  FMUL R53, R53, 1.4426950216293334961 ;  /* 0x3fb8aa3b35357820 */ /* 0x000fe20000400000 */
[----:B---3--:R-:W-:Y:S01]  /*2780*/  FMNMX R99, R57, R122, !PT ;  /* 0x0000007a39637209 */ /* 0x008fe20007800000 */
[----:B------:R-:W-:Y:S01]  /*2790*/  FFMA R54, R54, c[0x0][0x188], -R96 ;  /* 0x0000620036367a23 */ /* 0x000fe20000000860 */
[----:B----4-:R-:W-:Y:S01]  /*27a0*/  FMNMX R98, R98, R121, !PT ;  /* 0x0000007962627209 */ /* 0x010fe20007800000 */
[----:B--2---:R-:W-:-:S02]  /*27b0*/  FADD R108, R105, R108 ;  /* 0x0000006c696c7221 */ /* 0x004fc40000000000 */
[----:B-----5:R-:W-:Y:S01]  /*27c0*/  FADD R107, R104, R107 ;  /* 0x0000006b686b7221 */ /* 0x020fe20000000000 */
[----:B------:R1:W-:Y:S01]  /*27d0*/  MUFU.EX2 R168, R52 ;  /* 0x0000003400a87308 */ /* 0x0003e20000000800 */
[----:B------:R-:W-:Y:S02]  /*27e0*/  FMUL R54, R54, 1.4426950216293334961 ;  /* 0x3fb8aa3b36367820 */ /* 0x000fe40000400000 */
[----:B------:R-:W-:Y:S02]  /*27f0*/  FFMA R58, R58, c[0x0][0x188], -R94 ;  /* 0x000062003a3a7a23 */ /* 0x000fe4000000085e */
[----:B0-----:R-:W-:-:S03]  /*2800*/  FADD R109, R106, R109 ;  /* 0x0000006d6a6d7221 */ /* 0x001fc60000000000 */
[----:B------:R0:W-:Y:S01]  /*2810*/  MUFU.EX2 R115, R53 ;  /* 0x0000003500737308 */ /* 0x0001e20000000800 */
[----:B-1----:R-:W-:Y:S01]  /*2820*/  SHFL.BFLY PT, R52, R107, 0x1, 0x1f ;  /* 0x0c201f006b347f89 */ /* 0x002fe200000e0000 */
[----:B------:R-:W-:Y:S02]  /*2830*/  FFMA R59, R59, c[0x0][0x188], -R94 ;  /* 0x000062003b3b7a23 */ /* 0x000fe4000000085e */
[----:B------:R-:W-:Y:S02]  /*2840*/  FFMA R55, R55, c[0x0][0x188], -R96 ;  /* 0x0000620037377a23 */ /* 0x000fe40000000860 */
[--C-:B------:R-:W-:Y:S02]  /*2850*/  FFMA R48, R48, c[0x0][0x188], -R99.reuse ;  /* 0x0000620030307a23 */ /* 0x100fe40000000863 */
[----:B------:R-:W-:Y:S01]  /*2860*/  FFMA R49, R49, c[0x0][0x188], -R99 ;  /* 0x0000620031317a23 */ /* 0x000fe20000000863 */
[----:B0-----:R-:W0:Y:S01]  /*2870*/  SHFL.BFLY PT, R53, R108, 0x1, 0x1f ;  /* 0x0c201f006c357f89 */ /* 0x001e2200000e0000 */
[----:B------:R-:W-:-:S02]  /*2880*/  FFMA R50, R50, c[0x0][0x188], -R98 ;  /* 0x0000620032327a23 */ /* 0x000fc40000000862 */
[----:B------:R-:W-:Y:S01]  /*2890*/  FFMA R51, R51, c[0x0][0x188], -R98 ;  /* 0x0000620033337a23 */ /* 0x000fe20000000862 */
[----:B------:R1:W-:Y:S01]  /*28a0*/  MUFU.EX2 R170, R54 ;  /* 0x0000003600aa7308 */ /* 0x0003e20000000800 */
[----:B------:R-:W-:Y:S02]  /*28b0*/  FMUL R58, R58, 1.4426950216293334961 ;  /* 0x3fb8aa3b3a3a7820 */ /* 0x000fe40000400000 */
[----:B------:R-:W-:Y:S02]  /*28c0*/  FMUL R59, R59, 1.4426950216293334961 ;  /* 0x3fb8aa3b3b3b7820 */ /* 0x000fe40000400000 */
[----:B------:R-:W-:Y:S02]  /*28d0*/  FMUL R55, R55, 1.4426950216293334961 ;  /* 0x3fb8aa3b37377820 */ /* 0x000fe40000400000 */
[----:B------:R-:W-:Y:S02]  /*28e0*/  FMUL R48, R48, 1.4426950216293334961 ;  /* 0x3fb8aa3b30307820 */ /* 0x000fe40000400000 */
[----:B------:R-:W-:Y:S01]  /*28f0*/  FMUL R49, R49, 1.4426950216293334961 ;  /* 0x3fb8aa3b31317820 */ /* 0x000fe20000400000 */
[----:B-1----:R-:W1:Y:S01]  /*2900*/  SHFL.BFLY PT, R54, R109, 0x1, 0x1f ;  /* 0x0c201f006d367f89 */ /* 0x002e6200000e0000 */
[----:B------:R-:W-:-:S02]  /*2910*/  FMUL R50, R50, 1.4426950216293334961 ;  /* 0x3fb8aa3b32327820 */ /* 0x000fc40000400000 */
[----:B------:R-:W-:Y:S01]  /*2920*/  FMUL R51, R51, 1.4426950216293334961 ;  /* 0x3fb8aa3b33337820 */ /* 0x000fe20000400000 */
[----:B------:R-:W-:Y:S08]  /*2930*/  MUFU.EX2 R166, R58 ;  /* 0x0000003a00a67308 */ /* 0x000ff00000000800 */
[----:B------:R-:W2:Y:S08]  /*2940*/  MUFU.EX2 R113, R59 ;  /* 0x0000003b00717308 */ /* 0x000eb00000000800 */
[----:B------:R0:W3:Y:S08]  /*2950*/  MUFU.EX2 R129, R55 ;  /* 0x0000003700817308 */ /* 0x0000f00000000800 */
[----:B------:R2:W-:Y:S08]  /*2960*/  MUFU.EX2 R172, R48 ;  /* 0x0000003000ac7308 */ /* 0x0005f00000000800 */
[----:B------:R4:W5:Y:S08]  /*2970*/  MUFU.EX2 R163, R49 ;  /* 0x0000003100a37308 */ /* 0x0009700000000800 */
[----:B------:R5:W-:Y:S08]  /*2980*/  MUFU.EX2 R174, R50 ;  /* 0x0000003200ae7308 */ /* 0x000bf00000000800 */
[----:B------:R-:W1:Y:S01]  /*2990*/  MUFU.EX2 R165, R51 ;  /* 0x0000003300a57308 */ /* 0x000e620000000800 */
[----:B0-----:R-:W-:Y:S01]  /*29a0*/  FADD R55, R108, R53 ;  /* 0x000000356c377221 */ /* 0x001fe20000000000 */
[----:B------:R-:W-:Y:S01]  /*29b0*/  BAR.SYNC.DEFER_BLOCKING 0x0 ;  /* 0x0000000000007b1d */ /* 0x000fe20000010000 */
[----:B------:R-:W-:-:S02]  /*29c0*/  FADD R105, R107, R52 ;  /* 0x000000346b697221 */ /* 0x000fc40000000000 */
[----:B--2---:R-:W-:Y:S02]  /*29d0*/  FADD R48, R166, R113 ;  /* 0x00000071a6307221 */ /* 0x004fe40000000000 */
[----:B----4-:R-:W-:Y:S02]  /*29e0*/  FADD R49, R168, R115 ;  /* 0x00000073a8317221 */ /* 0x010fe40000000000 */
[----:B---3--:R-:W-:Y:S02]  /*29f0*/  FADD R52, R170, R129 ;  /* 0x00000081aa347221 */ /* 0x008fe40000000000 */
[----:B-----5:R-:W-:Y:S02]  /*2a00*/  FADD R50, R172, R163 ;  /* 0x000000a3ac327221 */ /* 0x020fe40000000000 */
[----:B-1----:R-:W-:Y:S01]  /*2a10*/  FADD R53, R174, R165 ;  /* 0x000000a5ae357221 */ /* 0x002fe20000000000 */
[----:B------:R-:W0:Y:S01]  /*2a20*/  SHFL.BFLY PT, R51, R48, 0x2, 0x1f ;  /* 0x0c401f0030337f89 */ /* 0x000e2200000e0000 */
[----:B------:R-:W-:-:S03]  /*2a30*/  FADD R107, R109, R54 ;  /* 0x000000366d6b7221 */ /* 0x000fc60000000000 */
[----:B------:R-:W1:Y:S04]  /*2a40*/  SHFL.BFLY PT, R54, R49, 0x2, 0x1f ;  /* 0x0c401f0031367f89 */ /* 0x000e6800000e0000 */
[----:B------:R-:W2:Y:S04]  /*2a50*/  SHFL.BFLY PT, R57, R52, 0x2, 0x1f ;  /* 0x0c401f0034397f89 */ /* 0x000ea800000e0000 */
[----:B------:R-:W3:Y:S04]  /*2a60*/  SHFL.BFLY PT, R59, R50, 0x2, 0x1f ;  /* 0x0c401f00323b7f89 */ /* 0x000ee800000e0000 */
[----:B------:R-:W4:Y:S04]  /*2a70*/  SHFL.BFLY PT, R58, R53, 0x2, 0x1f ;  /* 0x0c401f00353a7f89 */ /* 0x000f2800000e0000 */
[----:B------:R1:W-:Y:S01]  /*2a80*/  @P0 STS [R42+0x4000], R55 ;  /* 0x004000372a000388 */ /* 0x0003e20000000800 */
[----:B0-----:R-:W-:-:S02]  /*2a90*/  FADD R51, R48, R51 ;  /* 0x0000003330337221 */ /* 0x001fc40000000000 */
[----:B-1----:R-:W-:Y:S02]  /*2aa0*/  FADD R55, R49, R54 ;  /* 0x0000003631377221 */ /* 0x002fe40000000000 */
[----:B--2---:R-:W-:Y:S02]  /*2ab0*/  FADD R57, R52, R57 ;  /* 0x0000003934397221 */ /* 0x004fe40000000000 */
[----:B---3--:R-:W-:Y:S02]  /*2ac0*/  FADD R59, R50, R59 ;  /* 0x0000003b323b7221 */ /* 0x008fe40000000000 */
[----:B----4-:R-:W-:Y:S01]  /*2ad0*/  FADD R104, R53, R58 ;  /* 0x0000003a35687221 */ /* 0x010fe20000000000 */
[----:B------:R-:W0:Y:S04]  /*2ae0*/  SHFL.BFLY PT, R54, R51, 0x1, 0x1f ;  /* 0x0c201f0033367f89 */ /* 0x000e2800000e0000 */
[----:B------:R-:W1:Y:S04]  /*2af0*/  SHFL.BFLY PT, R48, R55, 0x1, 0x1f ;  /* 0x0c201f0037307f89 */ /* 0x000e6800000e0000 */
[----:B------:R-:W2:Y:S04]  /*2b00*/  SHFL.BFLY PT, R58, R57, 0x1, 0x1f ;  /* 0x0c201f00393a7f89 */ /* 0x000ea800000e0000 */
[----:B------:R-:W3:Y:S04]  /*2b10*/  SHFL.BFLY PT, R52, R59, 0x1, 0x1f ;  /* 0x0c201f003b347f89 */ /* 0x000ee800000e0000 */
[----:B------:R-:W4:Y:S01]  /*2b20*/  SHFL.BFLY PT, R49, R104, 0x1, 0x1f ;  /* 0x0c201f0068317f89 */ /* 0x000f2200000e0000 */
[----:B0-----:R-:W-:-:S02]  /*2b30*/  FADD R53, R51, R54 ;  /* 0x0000003633357221 */ /* 0x001fc40000000000 */
[----:B-1----:R-:W-:Y:S02]  /*2b40*/  FADD R109, R55, R48 ;  /* 0x00000030376d7221 */ /* 0x002fe40000000000 */
[----:B--2---:R-:W-:Y:S02]  /*2b50*/  FADD R167, R57, R58 ;  /* 0x0000003a39a77221 */ /* 0x004fe40000000000 */
[----:B---3--:R-:W-:Y:S02]  /*2b60*/  FADD R169, R59, R52 ;  /* 0x000000343ba97221 */ /* 0x008fe40000000000 */
[----:B----4-:R-:W-:Y:S01]  /*2b70*/  FADD R171, R104, R49 ;  /* 0x0000003168ab7221 */ /* 0x010fe20000000000 */
        /* <DEDUP_REMOVED lines=10> */
[----:B0-----:R-:W-:-:S05]  /*2c20*/  FADD R49, R41, R48 ;  /* 0x0000003029317221 */ /* 0x001fca0000000000 */
[----:B------:R0:W-:Y:S04]  /*2c30*/  @P1 STS [R120.X4+0x4000], R49 ;  /* 0x0040003178001388 */ /* 0x0001e80000004800 */
[----:B------:R-:W-:Y:S01]  /*2c40*/  BAR.SYNC.DEFER_BLOCKING 0x0 ;  /* 0x0000000000007b1d */ /* 0x000fe20000010000 */
[----:B------:R-:W-:-:S04]  /*2c50*/  IMAD.WIDE R50, R8, 0x2, R144 ;  /* 0x0000000208327825 */ /* 0x000fc800078e0290 */
[----:B------:R-:W-:-:S04]  /*2c60*/  IMAD.WIDE R52, R8, 0x2, R142 ;  /* 0x0000000208347825 */ /* 0x000fc800078e028e */
[----:B------:R-:W-:-:S04]  /*2c70*/  IMAD.WIDE R54, R8, 0x2, R140 ;  /* 0x0000000208367825 */ /* 0x000fc800078e028c */
[----:B------:R-:W-:-:S04]  /*2c80*/  IMAD.WIDE R58, R8, 0x2, R138 ;  /* 0x00000002083a7825 */ /* 0x000fc800078e028a */
[----:B0-----:R-:W-:-:S04]  /*2c90*/  IMAD.WIDE R48, R8, 0x2, R130 ;  /* 0x0000000208307825 */ /* 0x001fc800078e0282 */
[C---:B------:R-:W-:Y:S01]  /*2ca0*/  IMAD.WIDE R104, R8.reuse, 0x2, R136 ;  /* 0x0000000208687825 */ /* 0x040fe200078e0288 */
[----:B------:R-:W2:Y:S03]  /*2cb0*/  LDG.E.U16 R50, [R50.64] ;  /* 0x0000000432327981 */ /* 0x000ea6000c1e1500 */
[C---:B------:R-:W-:Y:S01]  /*2cc0*/  IMAD.WIDE R106, R8.reuse, 0x2, R134 ;  /* 0x00000002086a7825 */ /* 0x040fe200078e0286 */
[----:B------:R-:W3:Y:S03]  /*2cd0*/  LDG.E.U16 R52, [R52.64] ;  /* 0x0000000434347981 */ /* 0x000ee6000c1e1500 */
[----:B------:R-:W-:Y:S01]  /*2ce0*/  IMAD.WIDE R108, R8, 0x2, R132 ;  /* 0x00000002086c7825 */ /* 0x000fe200078e0284 */
[----:B------:R-:W4:Y:S04]  /*2cf0*/  LDG.E.U16 R54, [R54.64] ;  /* 0x0000000436367981 */ /* 0x000f28000c1e1500 */
[----:B------:R-:W5:Y:S04]  /*2d00*/  LDG.E.U16 R58, [R58.64] ;  /* 0x000000043a3a7981 */ /* 0x000f68000c1e1500 */
[----:B------:R0:W5:Y:S04]  /*2d10*/  LDG.E.U16 R112, [R104.64] ;  /* 0x0000000468707981 */ /* 0x000168000c1e1500 */
[----:B------:R1:W5:Y:S04]  /*2d20*/  LDG.E.U16 R114, [R106.64] ;  /* 0x000000046a727981 */ /* 0x000368000c1e1500 */
[----:B------:R1:W5:Y:S04]  /*2d30*/  LDG.E.U16 R162, [R108.64] ;  /* 0x000000046ca27981 */ /* 0x000368000c1e1500 */
[----:B------:R-:W5:Y:S01]  /*2d40*/  LDG.E.U16 R48, [R48.64] ;  /* 0x0000000430307981 */ /* 0x000f62000c1e1500 */
[----:B------:R-:W-:-:S03]  /*2d50*/  F2FP.PACK_AB R164, R111, R56 ;  /* 0x000000386fa4723e */ /* 0x000fc600000000ff */
[----:B0-----:R-:W-:Y:S04]  /*2d60*/  LDS R105, [R27+0x4000] ;  /* 0x004000001b697984 */ /* 0x001fe80000000800 */
[----:B------:R-:W-:Y:S04]  /*2d70*/  LDS R104, [R27+0x4040] ;  /* 0x004040001b687984 */ /* 0x000fe80000000800 */
[----:B-1----:R-:W-:Y:S04]  /*2d80*/  LDS R107, [R27+0x4080] ;  /* 0x004080001b6b7984 */ /* 0x002fe80000000800 */
[----:B------:R-:W-:Y:S04]  /*2d90*/  LDS R106, [R27+0x40c0] ;  /* 0x0040c0001b6a7984 */ /* 0x000fe80000000800 */
[----:B------:R-:W-:Y:S04]  /*2da0*/  LDS R109, [R27+0x4100] ;  /* 0x004100001b6d7984 */ /* 0x000fe80000000800 */
[----:B------:R-:W-:Y:S04]  /*2db0*/  LDS R108, [R27+0x4140] ;  /* 0x004140001b6c7984 */ /* 0x000fe80000000800 */
[----:B------:R-:W-:Y:S04]  /*2dc0*/  LDS R111, [R27+0x4180] ;  /* 0x004180001b6f7984 */ /* 0x000fe80000000800 */
[----:B------:R-:W-:Y:S04]  /*2dd0*/  LDS R110, [R27+0x41c0] ;  /* 0x0041c0001b6e7984 */ /* 0x000fe80000000800 */
[----:B------:R-:W-:Y:S01]  /*2de0*/  BAR.SYNC.DEFER_BLOCKING 0x0 ;  /* 0x0000000000007b1d */ /* 0x000fe20000010000 */
[----:B------:R-:W-:-:S02]  /*2df0*/  F2FP.PACK_AB R100, R101, R100 ;  /* 0x000000646564723e */ /* 0x000fc400000000ff */
[----:B------:R-:W-:Y:S02]  /*2e00*/  F2FP.PACK_AB R102, R103, R102 ;  /* 0x000000666766723e */ /* 0x000fe400000000ff */
[----:B------:R-:W-:Y:S02]  /*2e10*/  F2FP.PACK_AB R166, R113, R166 ;  /* 0x000000a671a6723e */ /* 0x000fe400000000ff */
[----:B------:R-:W-:Y:S02]  /*2e20*/  F2FP.PACK_AB R168, R115, R168 ;  /* 0x000000a873a8723e */ /* 0x000fe400000000ff */
[----:B------:R-:W-:Y:S02]  /*2e30*/  F2FP.PACK_AB R170, R129, R170 ;  /* 0x000000aa81aa723e */ /* 0x000fe400000000ff */
[----:B------:R-:W-:Y:S02]  /*2e40*/  F2FP.PACK_AB R172, R163, R172 ;  /* 0x000000aca3ac723e */ /* 0x000fe400000000ff */
[----:B------:R-:W-:-:S02]  /*2e50*/  F2FP.PACK_AB R174, R165, R174 ;  /* 0x000000aea5ae723e */ /* 0x000fc400000000ff */
[----:B------:R-:W-:-:S04]  /*2e60*/  IADD3 R9, R9, 0x10, RZ ;  /* 0x0000001009097810 */ /* 0x000fc80007ffe0ff */
[----:B------:R-:W-:Y:S01]  /*2e70*/  ISETP.GE.AND P4, PT, R9, c[0x0][0x1d0], PT ;  /* 0x0000740009007a0c */ /* 0x000fe20003f86270 */
[----:B--2---:R-:W-:Y:S04]  /*2e80*/  STS.U16 [R25+0x4000], R50 ;  /* 0x0040003219007388 */ /* 0x004fe80000000400 */
[----:B---3--:R0:W-:Y:S04]  /*2e90*/  STS.U16 [R25+0x4200], R52 ;  /* 0x0042003419007388 */ /* 0x0081e80000000400 */
[----:B----4-:R-:W-:Y:S04]  /*2ea0*/  STS.U16 [R25+0x4400], R54 ;  /* 0x0044003619007388 */ /* 0x010fe80000000400 */
[----:B-----5:R-:W-:Y:S04]  /*2eb0*/  STS.U16 [R25+0x4600], R58 ;  /* 0x0046003a19007388 */ /* 0x020fe80000000400 */
[----:B------:R-:W-:Y:S04]  /*2ec0*/  STS.U16 [R25+0x4800], R112 ;  /* 0x0048007019007388 */ /* 0x000fe80000000400 */
[----:B------:R-:W-:Y:S04]  /*2ed0*/  STS.U16 [R25+0x4a00], R114 ;  /* 0x004a007219007388 */ /* 0x000fe80000000400 */
[----:B------:R-:W-:Y:S04]  /*2ee0*/  STS.U16 [R25+0x4c00], R162 ;  /* 0x004c00a219007388 */ /* 0x000fe80000000400 */
[----:B------:R-:W-:Y:S04]  /*2ef0*/  STS.U16 [R25+0x4e00], R48 ;  /* 0x004e003019007388 */ /* 0x000fe80000000400 */
[----:B------:R-:W-:Y:S04]  /*2f00*/  STS [R19+0x5000], R100 ;  /* 0x0050006413007388 */ /* 0x000fe80000000800 */
[----:B------:R1:W-:Y:S04]  /*2f10*/  STS [R19+0x5100], R102 ;  /* 0x0051006613007388 */ /* 0x0003e80000000800 */
[----:B------:R-:W-:Y:S04]  /*2f20*/  STS [R19+0x5200], R164 ;  /* 0x005200a413007388 */ /* 0x000fe80000000800 */
[----:B------:R-:W-:Y:S04]  /*2f30*/  STS [R19+0x5300], R166 ;  /* 0x005300a613007388 */ /* 0x000fe80000000800 */
[----:B------:R-:W-:Y:S04]  /*2f40*/  STS [R19+0x5400], R168 ;  /* 0x005400a813007388 */ /* 0x000fe80000000800 */
[----:B------:R-:W-:Y:S04]  /*2f50*/  STS [R19+0x5500], R170 ;  /* 0x005500aa13007388 */ /* 0x000fe80000000800 */
[----:B------:R-:W-:Y:S04]  /*2f60*/  STS [R19+0x5600], R172 ;  /* 0x005600ac13007388 */ /* 0x000fe80000000800 */
[----:B------:R-:W-:Y:S04]  /*2f70*/  STS [R19+0x5700], R174 ;  /* 0x005700ae13007388 */ /* 0x000fe80000000800 */
[----:B------:R-:W-:Y:S01]  /*2f80*/  BAR.SYNC.DEFER_BLOCKING 0x0 ;  /* 0x0000000000007b1d */ /* 0x000fe20000010000 */
[----:B0-----:R-:W-:-:S04]  /*2f90*/  FADD R52, -R97, R128 ;  /* 0x0000008061347221 */ /* 0x001fc80000000100 */
[----:B------:R-:W-:Y:S02]  /*2fa0*/  FMUL R101, R52, 1.4426950216293334961 ;  /* 0x3fb8aa3b34657820 */ /* 0x000fe40000400000 */
[----:B------:R-:W-:-:S04]  /*2fb0*/  FADD R52, -R92, R127 ;  /* 0x0000007f5c347221 */ /* 0x000fc80000000100 */
[----:B-1----:R-:W-:Y:S02]  /*2fc0*/  FMUL R102, R52, 1.4426950216293334961 ;  /* 0x3fb8aa3b34667820 */ /* 0x002fe40000400000 */
[----:B------:R-:W-:Y:S01]  /*2fd0*/  FADD R100, -R93, R126 ;  /* 0x0000007e5d647221 */ /* 0x000fe20000000100 */
[----:B------:R-:W-:Y:S04]  /*2fe0*/  LDSM.16.M88.4 R48, [R21+0x4000] ;  /* 0x004000001530783b */ /* 0x000fe80000000200 */
[----:B------:R-:W0:Y:S01]  /*2ff0*/  LDSM.16.M88.4 R52, [R23+0x5200] ;  /* 0x005200001734783b */ /* 0x000e220000000200 */
[----:B------:R-:W-:Y:S02]  /*3000*/  FMUL R103, R100, 1.4426950216293334961 ;  /* 0x3fb8aa3b64677820 */ /* 0x000fe40000400000 */
[----:B------:R-:W-:Y:S01]  /*3010*/  FADD R100, -R94, R125 ;  /* 0x0000007d5e647221 */ /* 0x000fe20000000100 */
[----:B------:R-:W1:Y:S03]  /*3020*/  LDSM.16.M88.4 R56, [R23+0x5000] ;  /* 0x005000001738783b */ /* 0x000e660000000200 */
[----:B------:R-:W-:Y:S01]  /*3030*/  FMUL R100, R100, 1.4426950216293334961 ;  /* 0x3fb8aa3b64647820 */ /* 0x000fe20000400000 */
[----:B------:R-:W2:Y:S08]  /*3040*/  MUFU.EX2 R114, R103 ;  /* 0x0000006700727308 */ /* 0x000eb00000000800 */
[----:B------:R-:W3:Y:S08]  /*3050*/  MUFU.EX2 R115, R100 ;  /* 0x0000006400737308 */ /* 0x000ef00000000800 */
[----:B------:R-:W4:Y:S01]  /*3060*/  MUFU.EX2 R112, R101 ;  /* 0x0000006500707308 */ /* 0x000f220000000800 */
[----:B--2---:R-:W-:-:S02]  /*3070*/  FMUL R64, R114, R64 ;  /* 0x0000004072407220 */ /* 0x004fc40000400000 */
[----:B------:R-:W-:-:S05]  /*3080*/  FMUL R65, R114, R65 ;  /* 0x0000004172417220 */ /* 0x000fca0000400000 */
[----:B------:R-:W2:Y:S01]  /*3090*/  MUFU.EX2 R113, R102 ;  /* 0x0000006600717308 */ /* 0x000ea20000000800 */
[C---:B---3--:R-:W-:Y:S02]  /*30a0*/  FMUL R66, R115.reuse, R66 ;  /* 0x0000004273427220 */ /* 0x048fe40000400000 */
[C---:B------:R-:W-:Y:S02]  /*30b0*/  FMUL R67, R115.reuse, R67 ;  /* 0x0000004373437220 */ /* 0x040fe40000400000 */
[C---:B------:R-:W-:Y:S02]  /*30c0*/  FMUL R68, R114.reuse, R68 ;  /* 0x0000004472447220 */ /* 0x040fe40000400000 */
[----:B------:R-:W-:Y:S02]  /*30d0*/  FMUL R69, R114, R69 ;  /* 0x0000004572457220 */ /* 0x000fe40000400000 */
[C---:B------:R-:W-:Y:S02]  /*30e0*/  FMUL R70, R115.reuse, R70 ;  /* 0x0000004673467220 */ /* 0x040fe40000400000 */
[----:B------:R-:W-:Y:S01]  /*30f0*/  FMUL R71, R115, R71 ;  /* 0x0000004773477220 */ /* 0x000fe20000400000 */
[----:B0-----:R-:W-:Y:S01]  /*3100*/  HMMA.16816.F32 R64, R52, R48, R64 ;  /* 0x000000303440723c */ /* 0x001fe20000001840 */
[----:B----4-:R-:W-:-:S02]  /*3110*/  FMUL R60, R112, R60 ;  /* 0x0000003c703c7220 */ /* 0x010fc40000400000 */
[----:B------:R-:W-:-:S05]  /*3120*/  FMUL R61, R112, R61 ;  /* 0x0000003d703d7220 */ /* 0x000fca0000400000 */
[----:B------:R-:W-:Y:S01]  /*3130*/  HMMA.16816.F32 R68, R52, R50, R68 ;  /* 0x000000323444723c */ /* 0x000fe20000001844 */
[C---:B--2---:R-:W-:Y:S02]  /*3140*/  FMUL R62, R113.reuse, R62 ;  /* 0x0000003e713e7220 */ /* 0x044fe40000400000 */
[----:B------:R-:W-:-:S04]  /*3150*/  FMUL R63, R113, R63 ;  /* 0x0000003f713f7220 */ /* 0x000fc80000400000 */
[----:B------:R-:W-:Y:S02]  /*3160*/  FADD R52, -R95, R124 ;  /* 0x0000007c5f347221 */ /* 0x000fe40000000100 */
[C---:B------:R-:W-:Y:S02]  /*3170*/  FMUL R88, R112.reuse, R88 ;  /* 0x0000005870587220 */ /* 0x040fe40000400000 */
[----:B------:R-:W-:Y:S02]  /*3180*/  FMUL R89, R112, R89 ;  /* 0x0000005970597220 */ /* 0x000fe40000400000 */
[C---:B------:R-:W-:Y:S02]  /*3190*/  FMUL R90, R113.reuse, R90 ;  /* 0x0000005a715a7220 */ /* 0x040fe40000400000 */
[----:B------:R-:W-:Y:S02]  /*31a0*/  FMUL R91, R113, R91 ;  /* 0x0000005b715b7220 */ /* 0x000fe40000400000 */
[----:B------:R-:W-:-:S02]  /*31b0*/  FMUL R101, R52, 1.4426950216293334961 ;  /* 0x3fb8aa3b34657820 */ /* 0x000fc40000400000 */
[----:B------:R-:W-:Y:S01]  /*31c0*/  FADD R52, -R96, R123 ;  /* 0x0000007b60347221 */ /* 0x000fe20000000100 */
[C---:B-1----:R-:W-:Y:S03]  /*31d0*/  HMMA.16816.F32 R60, R56.reuse, R48, R60 ;  /* 0x00000030383c723c */ /* 0x042fe6000000183c */
[----:B------:R-:W-:Y:S02]  /*31e0*/  FMUL R102, R52, 1.4426950216293334961 ;  /* 0x3fb8aa3b34667820 */ /* 0x000fe40000400000 */
[----:B------:R-:W-:Y:S03]  /*31f0*/  LDSM.16.M88.4 R52, [R23+0x5600] ;  /* 0x005600001734783b */ /* 0x000fe60000000200 */
[----:B------:R-:W-:Y:S01]  /*3200*/  HMMA.16816.F32 R88, R56, R50, R88 ;  /* 0x000000323858723c */ /* 0x000fe20000001858 */
[----:B------:R-:W0:Y:S01]  /*3210*/  LDSM.16.M88.4 R56, [R23+0x5400] ;  /* 0x005400001738783b */ /* 0x000e220000000200 */
[----:B------:R-:W-:-:S04]  /*3220*/  FADD R100, -R99, R122 ;  /* 0x0000007a63647221 */ /* 0x000fc80000000100 */
[----:B------:R-:W-:Y:S02]  /*3230*/  FMUL R103, R100, 1.4426950216293334961 ;  /* 0x3fb8aa3b64677820 */ /* 0x000fe40000400000 */
[----:B------:R-:W-:-:S04]  /*3240*/  FADD R100, -R98, R121 ;  /* 0x0000007962647221 */ /* 0x000fc80000000100 */
[----:B------:R-:W-:Y:S01]  /*3250*/  FMUL R100, R100, 1.4426950216293334961 ;  /* 0x3fb8aa3b64647820 */ /* 0x000fe20000400000 */
[----:B------:R-:W1:Y:S08]  /*3260*/  MUFU.EX2 R101, R101 ;  /* 0x0000006500657308 */ /* 0x000e700000000800 */
[----:B------:R-:W2:Y:S08]  /*3270*/  MUFU.EX2 R102, R102 ;  /* 0x0000006600667308 */ /* 0x000eb00000000800 */
[----:B------:R-:W3:Y:S08]  /*3280*/  MUFU.EX2 R103, R103 ;  /* 0x0000006700677308 */ /* 0x000ef00000000800 */
[----:B------:R-:W4:Y:S01]  /*3290*/  MUFU.EX2 R100, R100 ;  /* 0x0000006400647308 */ /* 0x000f220000000800 */
[----:B-1----:R-:W-:-:S02]  /*32a0*/  FMUL R72, R101, R72 ;  /* 0x0000004865487220 */ /* 0x002fc40000400000 */
[----:B------:R-:W-:Y:S02]  /*32b0*/  FMUL R73, R101, R73 ;  /* 0x0000004965497220 */ /* 0x000fe40000400000 */
[C---:B--2---:R-:W-:Y:S02]  /*32c0*/  FMUL R74, R102.reuse, R74 ;  /* 0x0000004a664a7220 */ /* 0x044fe40000400000 */
[----:B------:R-:W-:Y:S02]  /*32d0*/  FMUL R75, R102, R75 ;  /* 0x0000004b664b7220 */ /* 0x000fe40000400000 */
[C---:B---3--:R-:W-:Y:S02]  /*32e0*/  FMUL R76, R103.reuse, R76 ;  /* 0x0000004c674c7220 */ /* 0x048fe40000400000 */
[----:B------:R-:W-:Y:S02]  /*32f0*/  FMUL R77, R103, R77 ;  /* 0x0000004d674d7220 */ /* 0x000fe40000400000 */
[----:B------:R-:W-:-:S02]  /*3300*/  FMUL R84, R101, R84 ;  /* 0x0000005465547220 */ /* 0x000fc40000400000 */
[C---:B----4-:R-:W-:Y:S02]  /*3310*/  FMUL R78, R100.reuse, R78 ;  /* 0x0000004e644e7220 */ /* 0x050fe40000400000 */
[----:B------:R-:W-:Y:S02]  /*3320*/  FMUL R79, R100, R79 ;  /* 0x0000004f644f7220 */ /* 0x000fe40000400000 */
[----:B------:R-:W-:Y:S02]  /*3330*/  FMUL R85, R101, R85 ;  /* 0x0000005565557220 */ /* 0x000fe40000400000 */
[C---:B------:R-:W-:Y:S02]  /*3340*/  FMUL R86, R102.reuse, R86 ;  /* 0x0000005666567220 */ /* 0x040fe40000400000 */
[----:B------:R-:W-:Y:S02]  /*3350*/  FMUL R87, R102, R87 ;  /* 0x0000005766577220 */ /* 0x000fe40000400000 */
[----:B------:R-:W-:-:S02]  /*3360*/  FMUL R80, R103, R80 ;  /* 0x0000005067507220 */ /* 0x000fc40000400000 */
[----:B------:R-:W-:Y:S02]  /*3370*/  FMUL R81, R103, R81 ;  /* 0x0000005167517220 */ /* 0x000fe40000400000 */
[C---:B------:R-:W-:Y:S02]  /*3380*/  FMUL R82, R100.reuse, R82 ;  /* 0x0000005264527220 */ /* 0x040fe40000400000 */
[----:B------:R-:W-:Y:S01]  /*3390*/  FMUL R83, R100, R83 ;  /* 0x0000005364537220 */ /* 0x000fe20000400000 */
[----:B0-----:R-:W-:Y:S01]  /*33a0*/  HMMA.16816.F32 R72, R56, R48, R72 ;  /* 0x000000303848723c */ /* 0x001fe20000001848 */
[----:B------:R-:W-:Y:S01]  /*33b0*/  FFMA R118, R112, R118, R105 ;  /* 0x0000007670767223 */ /* 0x000fe20000000069 */
[----:B------:R-:W-:-:S06]  /*33c0*/  MOV R128, R97 ;  /* 0x0000006100807202 */ /* 0x000fcc0000000f00 */
[----:B------:R-:W-:Y:S01]  /*33d0*/  HMMA.16816.F32 R76, R52, R48, R76 ;  /* 0x00000030344c723c */ /* 0x000fe2000000184c */
[----:B------:R-:W-:Y:S01]  /*33e0*/  FFMA R117, R113, R117, R104 ;  /* 0x0000007571757223 */ /* 0x000fe20000000068 */
[----:B------:R-:W-:-:S05]  /*33f0*/  MOV R126, R93 ;  /* 0x0000005d007e7202 */ /* 0x000fca0000000f00 */
[----:B------:R-:W-:Y:S01]  /*3400*/  MOV R48, 0x10 ;  /* 0x0000001000307802 */ /* 0x000fe20000000f00 */
[----:B------:R-:W-:Y:S01]  /*3410*/  HMMA.16816.F32 R84, R56, R50, R84 ;  /* 0x000000323854723c */ /* 0x000fe20000001854 */
[----:B------:R-:W-:Y:S01]  /*3420*/  FFMA R116, R114, R116, R107 ;  /* 0x0000007472747223 */ /* 0x000fe2000000006b */
[----:B------:R-:W-:Y:S01]  /*3430*/  MOV R125, R94 ;  /* 0x0000005e007d7202 */ /* 0x000fe20000000f00 */
[----:B------:R-:W-:Y:S01]  /*3440*/  FFMA R47, R115, R47, R106 ;  /* 0x0000002f732f7223 */ /* 0x000fe2000000006a */
[----:B------:R-:W-:Y:S01]  /*3450*/  MOV R123, R96 ;  /* 0x00000060007b7202 */ /* 0x000fe20000000f00 */
[----:B------:R-:W-:-:S03]  /*3460*/  IMAD R8, R48, c[0x0][0x1b4], R8 ;  /* 0x00006d0030087a24 */ /* 0x000fc600078e0208 */
[----:B------:R-:W-:Y:S01]  /*3470*/  HMMA.16816.F32 R80, R52, R50, R80 ;  /* 0x000000323450723c */ /* 0x000fe20000001850 */
[----:B------:R-:W-:Y:S01]  /*3480*/  IMAD R31, R48, c[0x0][0x1a4], R31 ;  /* 0x00006900301f7a24 */ /* 0x000fe200078e021f */
[----:B------:R-:W-:Y:S01]  /*3490*/  MOV R122, R99 ;  /* 0x00000063007a7202 */ /* 0x000fe20000000f00 */
[----:B------:R-:W-:Y:S02]  /*34a0*/  FFMA R46, R101, R46, R109 ;  /* 0x0000002e652e7223 */ /* 0x000fe4000000006d */
[----:B------:R-:W-:Y:S02]  /*34b0*/  FFMA R45, R102, R45, R108 ;  /* 0x0000002d662d7223 */ /* 0x000fe4000000006c */
[----:B------:R-:W-:Y:S02]  /*34c0*/  FFMA R44, R103, R44, R111 ;  /* 0x0000002c672c7223 */ /* 0x000fe4000000006f */
[----:B------:R-:W-:Y:S02]  /*34d0*/  FFMA R43, R100, R43, R110 ;  /* 0x0000002b642b7223 */ /* 0x000fe4000000006e */
[----:B------:R-:W-:-:S02]  /*34e0*/  IMAD.MOV.U32 R127, RZ, RZ, R92 ;  /* 0x000000ffff7f7224 */ /* 0x000fc400078e005c */
[----:B------:R-:W-:Y:S02]  /*34f0*/  IMAD.MOV.U32 R124, RZ, RZ, R95 ;  /* 0x000000ffff7c7224 */ /* 0x000fe400078e005f */
[----:B------:R-:W-:Y:S01]  /*3500*/  IMAD.MOV.U32 R121, RZ, RZ, R98 ;  /* 0x000000ffff797224 */ /* 0x000fe200078e0062 */
[----:B------:R-:W-:Y:S01]  /*3510*/  @P4 CALL.REL.NOINC `(.L_x_0) ;  /* 0x0000001000004944 */ /* 0x000fe20003c00000 */
[----:B------:R-:W-:Y:S05]  /*3520*/  BRA `(.L_x_1) ;  /* 0xffffe54000007947 */ /* 0x000fea000383ffff */
.L_x_0:
[C---:B------:R-:W-:Y:S01]  /*3530*/  LEA R8, P0, R10.reuse, R2, 0x1 ;  /* 0x000000020a087211 */ /* 0x040fe200078008ff */
[----:B------:R-:W-:Y:S01]  /*3540*/  IMAD.MOV.U32 R134, RZ, RZ, R66 ;  /* 0x000000ffff867224 */ /* 0x000fe200078e0042 */
[C---:B------:R-:W-:Y:S01]  /*3550*/  LEA R42, R11.reuse, R36, 0x2 ;  /* 0x000000240b2a7211 */ /* 0x040fe200078e10ff */
[----:B------:R-:W-:Y:S01]  /*3560*/  IMAD.MOV.U32 R148, RZ, RZ, R61 ;  /* 0x000000ffff947224 */ /* 0x000fe200078e003d */
[-C--:B------:R-:W-:Y:S01]  /*3570*/  LEA.HI.X.SX32 R9, R10, R7.reuse, 0x1, P0 ;  /* 0x000000070a097211 */ /* 0x080fe200000f0eff */
[----:B------:R-:W-:Y:S01]  /*3580*/  IMAD.MOV.U32 R142, RZ, RZ, R88 ;  /* 0x000000ffff8e7224 */ /* 0x000fe200078e0058 */
[C---:B------:R-:W-:Y:S01]  /*3590*/  LEA R10, R11.reuse, R42, 0x2 ;  /* 0x0000002a0b0a7211 */ /* 0x040fe200078e10ff */
[----:B------:R-:W-:Y:S01]  /*35a0*/  IMAD.MOV.U32 R88, RZ, RZ, R86 ;  /* 0x000000ffff587224 */ /* 0x000fe200078e0056 */
[-C--:B------:R-:W-:Y:S01]  /*35b0*/  LEA R12, P1, R14, R2.reuse, 0x1 ;  /* 0x000000020e0c7211 */ /* 0x080fe200078208ff */
[----:B------:R-:W-:Y:S01]  /*35c0*/  IMAD.MOV.U32 R138, RZ, RZ, R91 ;  /* 0x000000ffff8a7224 */ /* 0x000fe200078e005b */
[-C--:B------:R-:W-:Y:S01]  /*35d0*/  LEA R38, P3, R16, R2.reuse, 0x1 ;  /* 0x0000000210267211 */ /* 0x080fe200078608ff */
[C---:B------:R-:W-:Y:S01]  /*35e0*/  IMAD R48, R11.reuse, 0x4, R10 ;  /* 0x000000040b307824 */ /* 0x040fe200078e020a */
[----:B------:R-:W-:Y:S01]  /*35f0*/  LEA R40, P0, R18, R2, 0x1 ;  /* 0x0000000212287211 */ /* 0x000fe200078008ff */
[----:B------:R-:W-:Y:S01]  /*3600*/  IMAD.MOV.U32 R125, RZ, RZ, R72 ;  /* 0x000000ffff7d7224 */ /* 0x000fe200078e0048 */
[-C--:B------:R-:W-:Y:S01]  /*3610*/  LEA.HI.X.SX32 R13, R14, R7.reuse, 0x1, P1 ;  /* 0x000000070e0d7211 */ /* 0x080fe200008f0eff */
[----:B------:R-:W-:Y:S01]  /*3620*/  IMAD.MOV.U32 R131, RZ, RZ, R69 ;  /* 0x000000ffff837224 */ /* 0x000fe200078e0045 */
[----:B------:R-:W-:Y:S01]  /*3630*/  LEA R50, R11, R48, 0x2 ;  /* 0x000000300b327211 */ /* 0x000fe200078e10ff */
[----:B------:R-:W-:Y:S01]  /*3640*/  BAR.SYNC.DEFER_BLOCKING 0x0 ;  /* 0x0000000000007b1d */ /* 0x000fe20000010000 */
[----:B------:R-:W-:-:S02]  /*3650*/  LEA.HI.X.SX32 R39, R16, R7, 0x1, P3 ;  /* 0x0000000710277211 */ /* 0x000fc400018f0eff */
[C---:B------:R-:W-:Y:S02]  /*3660*/  LEA R52, R11.reuse, R50, 0x2 ;  /* 0x000000320b347211 */ /* 0x040fe400078e10ff */
[-C--:B------:R-:W-:Y:S02]  /*3670*/  LEA.HI.X.SX32 R41, R18, R7.reuse, 0x1, P0 ;  /* 0x0000000712297211 */ /* 0x080fe400000f0eff */
[-C--:B------:R-:W-:Y:S01]  /*3680*/  LEA R14, P0, R20, R2.reuse, 0x1 ;  /* 0x00000002140e7211 */ /* 0x080fe200078008ff */
[----:B------:R-:W-:Y:S01]  /*3690*/  IMAD R54, R11, 0x4, R52 ;  /* 0x000000040b367824 */ /* 0x000fe200078e0234 */
[-C--:B------:R-:W-:Y:S02]  /*36a0*/  LEA R18, P3, R24, R2.reuse, 0x1 ;  /* 0x0000000218127211 */ /* 0x080fe400078608ff */
[----:B------:R-:W-:Y:S02]  /*36b0*/  LEA R16, P1, R22, R2, 0x1 ;  /* 0x0000000216107211 */ /* 0x000fe400078208ff */
[----:B------:R-:W-:-:S02]  /*36c0*/  LEA.HI.X.SX32 R15, R20, R7, 0x1, P0 ;  /* 0x00000007140f7211 */ /* 0x000fc400000f0eff */
[-C--:B------:R-:W-:Y:S02]  /*36d0*/  LEA.HI.X.SX32 R19, R24, R7.reuse, 0x1, P3 ;  /* 0x0000000718137211 */ /* 0x080fe400018f0eff */
[-C--:B------:R-:W-:Y:S02]  /*36e0*/  LEA R24, P0, R26, R2.reuse, 0x1 ;  /* 0x000000021a187211 */ /* 0x080fe400078008ff */
[----:B------:R-:W-:Y:S02]  /*36f0*/  LEA R20, P3, R30, R2, 0x1 ;  /* 0x000000021e147211 */ /* 0x000fe400078608ff */
[----:B------:R-:W-:Y:S02]  /*3700*/  LEA R112, R11, R54, 0x2 ;  /* 0x000000360b707211 */ /* 0x000fe400078e10ff */
[----:B------:R-:W-:Y:S02]  /*3710*/  LEA.HI.X.SX32 R17, R22, R7, 0x1, P1 ;  /* 0x0000000716117211 */ /* 0x000fe400008f0eff */
[----:B------:R-:W-:-:S02]  /*3720*/  LEA R22, P1, R28, R2, 0x1 ;  /* 0x000000021c167211 */ /* 0x000fc400078208ff */
[-C--:B------:R-:W-:Y:S02]  /*3730*/  LEA.HI.X.SX32 R25, R26, R7.reuse, 0x1, P0 ;  /* 0x000000071a197211 */ /* 0x080fe400000f0eff */
[-C--:B------:R-:W-:Y:S02]  /*3740*/  LEA.HI.X.SX32 R21, R30, R7.reuse, 0x1, P3 ;  /* 0x000000071e157211 */ /* 0x080fe400018f0eff */
[----:B------:R-:W-:Y:S02]  /*3750*/  LEA R30, P0, R32, R2, 0x1 ;  /* 0x00000002201e7211 */ /* 0x000fe400078008ff */
[----:B------:R-:W-:Y:S02]  /*3760*/  LEA R114, R11, R112, 0x2 ;  /* 0x000000700b727211 */ /* 0x000fe400078e10ff */
[----:B------:R-:W-:Y:S02]  /*3770*/  LEA.HI.X.SX32 R23, R28, R7, 0x1, P1 ;  /* 0x000000071c177211 */ /* 0x000fe400008f0eff */
[----:B------:R-:W-:-:S02]  /*3780*/  LEA R28, P1, R34, R2, 0x1 ;  /* 0x00000002221c7211 */ /* 0x000fc400078208ff */
[-C--:B------:R-:W-:Y:S01]  /*3790*/  LEA.HI.X.SX32 R31, R32, R7.reuse, 0x1, P0 ;  /* 0x00000007201f7211 */ /* 0x080fe200000f0eff */
[C---:B------:R-:W-:Y:S01]  /*37a0*/  IMAD R32, R11.reuse, 0x4, R114 ;  /* 0x000000040b207824 */ /* 0x040fe200078e0272 */
[-C--:B------:R-:W-:Y:S02]  /*37b0*/  LEA.HI.X.SX32 R29, R34, R7.reuse, 0x1, P1 ;  /* 0x00000007221d7211 */ /* 0x080fe400008f0eff */
[C---:B------:R-:W-:Y:S02]  /*37c0*/  LEA R108, P1, R10.reuse, R2, 0x1 ;  /* 0x000000020a6c7211 */ /* 0x040fe400078208ff */
[----:B------:R-:W-:Y:S02]  /*37d0*/  LEA R34, R11, R32, 0x2 ;  /* 0x000000200b227211 */ /* 0x000fe400078e10ff */
[----:B------:R-:W-:Y:S02]  /*37e0*/  LEA.HI.X.SX32 R109, R10, R7, 0x1, P1 ;  /* 0x000000070a6d7211 */ /* 0x000fe400008f0eff */
[----:B------:R-:W-:-:S02]  /*37f0*/  LEA R26, P3, R36, R2, 0x1 ;  /* 0x00000002241a7211 */ /* 0x000fc400078608ff */
[C---:B------:R-:W-:Y:S02]  /*3800*/  LEA R10, R11.reuse, R34, 0x2 ;  /* 0x000000220b0a7211 */ /* 0x040fe400078e10ff */
[-C--:B------:R-:W-:Y:S02]  /*3810*/  LEA.HI.X.SX32 R27, R36, R7.reuse, 0x1, P3 ;  /* 0x00000007241b7211 */ /* 0x080fe400018f0eff */
[-C--:B------:R-:W-:Y:S01]  /*3820*/  LEA R110, P0, R42, R2.reuse, 0x1 ;  /* 0x000000022a6e7211 */ /* 0x080fe200078008ff */
[----:B------:R-:W-:Y:S01]  /*3830*/  IMAD R36, R11, 0x4, R10 ;  /* 0x000000040b247824 */ /* 0x000fe200078e020a */
[-C--:B------:R-:W-:Y:S02]  /*3840*/  LEA R106, P3, R48, R2.reuse, 0x1 ;  /* 0x00000002306a7211 */ /* 0x080fe400078608ff */
[----:B------:R-:W-:Y:S02]  /*3850*/  LEA.HI.X.SX32 R111, R42, R7, 0x1, P0 ;  /* 0x000000072a6f7211 */ /* 0x000fe400000f0eff */
[----:B------:R-:W-:-:S02]  /*3860*/  LEA R104, P0, R50, R2, 0x1 ;  /* 0x0000000232687211 */ /* 0x000fc400078008ff */
[C---:B------:R-:W-:Y:S02]  /*3870*/  LEA R42, R11.reuse, R36, 0x2 ;  /* 0x000000240b2a7211 */ /* 0x040fe400078e10ff */
[-C--:B------:R-:W-:Y:S02]  /*3880*/  LEA.HI.X.SX32 R105, R50, R7.reuse, 0x1, P0 ;  /* 0x0000000732697211 */ /* 0x080fe400000f0eff */
[----:B------:R-:W-:Y:S02]  /*3890*/  LEA R58, P0, R112, R2, 0x1 ;  /* 0x00000002703a7211 */ /* 0x000fe400078008ff */
[----:B------:R-:W-:Y:S02]  /*38a0*/  LEA R120, R11, R42, 0x2 ;  /* 0x0000002a0b787211 */ /* 0x000fe400078e10ff */
[----:B------:R-:W-:Y:S02]  /*38b0*/  LEA.HI.X.SX32 R107, R48, R7, 0x1, P3 ;  /* 0x00000007306b7211 */ /* 0x000fe400018f0eff */
[----:B------:R-:W-:-:S02]  /*38c0*/  LEA R100, P3, R54, R2, 0x1 ;  /* 0x0000000236647211 */ /* 0x000fc400078608ff */
[-C--:B------:R-:W-:Y:S01]  /*38d0*/  LEA.HI.X.SX32 R59, R112, R7.reuse, 0x1, P0 ;  /* 0x00000007703b7211 */ /* 0x080fe200000f0eff */
[C---:B------:R-:W-:Y:S01]  /*38e0*/  IMAD R112, R11.reuse, 0x4, R120 ;  /* 0x000000040b707824 */ /* 0x040fe200078e0278 */
[-C--:B------:R-:W-:Y:S02]  /*38f0*/  LEA R102, P1, R52, R2.reuse, 0x1 ;  /* 0x0000000234667211 */ /* 0x080fe400078208ff */
[-C--:B------:R-:W-:Y:S02]  /*3900*/  LEA.HI.X.SX32 R101, R54, R7.reuse, 0x1, P3 ;  /* 0x0000000736657211 */ /* 0x080fe400018f0eff */
[----:B------:R-:W-:Y:S02]  /*3910*/  LEA R54, P3, R32, R2, 0x1 ;  /* 0x0000000220367211 */ /* 0x000fe400078608ff */
[----:B------:R-:W-:Y:S02]  /*3920*/  LEA.HI.X.SX32 R103, R52, R7, 0x1, P1 ;  /* 0x0000000734677211 */ /* 0x000fe400008f0eff */
[----:B------:R-:W-:-:S02]  /*3930*/  LEA R122, R11, R112, 0x2 ;  /* 0x000000700b7a7211 */ /* 0x000fc400078e10ff */
[-C--:B------:R-:W-:Y:S02]  /*3940*/  LEA R56, P1, R114, R2.reuse, 0x1 ;  /* 0x0000000272387211 */ /* 0x080fe400078208ff */
[-C--:B------:R-:W-:Y:S02]  /*3950*/  LEA.HI.X.SX32 R55, R32, R7.reuse, 0x1, P3 ;  /* 0x0000000720377211 */ /* 0x080fe400018f0eff */
[-C--:B------:R-:W-:Y:S02]  /*3960*/  LEA R52, P0, R34, R2.reuse, 0x1 ;  /* 0x0000000222347211 */ /* 0x080fe400078008ff */
[----:B------:R-:W-:Y:S02]  /*3970*/  LEA R48, P3, R36, R2, 0x1 ;  /* 0x0000000224307211 */ /* 0x000fe400078608ff */
[----:B------:R-:W-:Y:S02]  /*3980*/  LEA R124, R11, R122, 0x2 ;  /* 0x0000007a0b7c7211 */ /* 0x000fe400078e10ff */
[----:B------:R-:W-:-:S02]  /*3990*/  LEA.HI.X.SX32 R57, R114, R7, 0x1, P1 ;  /* 0x0000000772397211 */ /* 0x000fc400008f0eff */
[-C--:B------:R-:W-:Y:S01]  /*39a0*/  LEA R50, P1, R10, R2.reuse, 0x1 ;  /* 0x000000020a327211 */ /* 0x080fe200078208ff */
[----:B------:R-:W-:Y:S01]  /*39b0*/  IMAD R126, R11, 0x4, R124 ;  /* 0x000000040b7e7824 */ /* 0x000fe200078e027c */
[-C--:B------:R-:W-:Y:S02]  /*39c0*/  LEA.HI.X.SX32 R53, R34, R7.reuse, 0x1, P0 ;  /* 0x0000000722357211 */ /* 0x080fe400000f0eff */
[-C--:B------:R-:W-:Y:S02]  /*39d0*/  LEA.HI.X.SX32 R49, R36, R7.reuse, 0x1, P3 ;  /* 0x0000000724317211 */ /* 0x080fe400018f0eff */
[-C--:B------:R-:W-:Y:S02]  /*39e0*/  LEA R36, P0, R42, R2.reuse, 0x1 ;  /* 0x000000022a247211 */ /* 0x080fe400078008ff */
[----:B------:R-:W-:Y:S02]  /*39f0*/  LEA.HI.X.SX32 R51, R10, R7, 0x1, P1 ;  /* 0x000000070a337211 */ /* 0x000fe400008f0eff */
[----:B------:R-:W-:-:S02]  /*3a00*/  LEA R34, P1, R120, R2, 0x1 ;  /* 0x0000000278227211 */ /* 0x000fc400078208ff */
[-C--:B------:R-:W-:Y:S02]  /*3a10*/  LEA.HI.X.SX32 R37, R42, R7.reuse, 0x1, P0 ;  /* 0x000000072a257211 */ /* 0x080fe400000f0eff */
[-C--:B------:R-:W-:Y:S02]  /*3a20*/  LEA R10, P0, R122, R2.reuse, 0x1 ;  /* 0x000000027a0a7211 */ /* 0x080fe400078008ff */
[----:B------:R-:W-:Y:S02]  /*3a30*/  FSETP.GT.AND P5, PT, |R43|, 8.50705917302346158658e+37, PT ;  /* 0x7e8000002b00780b */ /* 0x000fe40003fa4200 */
[----:B------:R-:W-:Y:S02]  /*3a40*/  LEA R32, P3, R112, R2, 0x1 ;  /* 0x0000000270207211 */ /* 0x000fe400078608ff */
[----:B------:R-:W-:Y:S02]  /*3a50*/  LEA R42, R11, R126, 0x2 ;  /* 0x0000007e0b2a7211 */ /* 0x000fe400078e10ff */
[----:B------:R-:W-:-:S02]  /*3a60*/  LEA.HI.X.SX32 R35, R120, R7, 0x1, P1 ;  /* 0x0000000778237211 */ /* 0x000fc400008f0eff */
[-C--:B------:R-:W-:Y:S02]  /*3a70*/  LEA R114, P1, R124, R2.reuse, 0x1 ;  /* 0x000000027c727211 */ /* 0x080fe400078208ff */
[----:B------:R-:W-:Y:S02]  /*3a80*/  LEA.HI.X.SX32 R11, R122, R7, 0x1, P0 ;  /* 0x000000077a0b7211 */ /* 0x000fe400000f0eff */
[----:B------:R-:W-:Y:S01]  /*3a90*/  MOV R144, R63 ;  /* 0x0000003f00907202 */ /* 0x000fe20000000f00 */
[----:B------:R-:W-:Y:S01]  /*3aa0*/  IMAD.MOV.U32 R63, RZ, RZ, R44 ;  /* 0x000000ffff3f7224 */ /* 0x000fe200078e002c */
[----:B------:R-:W-:Y:S01]  /*3ab0*/  FSETP.GEU.AND P0, PT, |R43|, 1.175494350822287508e-38, PT ;  /* 0x008000002b00780b */ /* 0x000fe20003f0e200 */
[----:B------:R-:W-:Y:S01]  /*3ac0*/  @P5 FMUL R83, R83, 0.25 ;  /* 0x3e80000053535820 */ /* 0x000fe20000400000 */
[-C--:B------:R-:W-:Y:S01]  /*3ad0*/  LEA.HI.X.SX32 R33, R112, R7.reuse, 0x1, P3 ;  /* 0x0000000770217211 */ /* 0x080fe200018f0eff */
[----:B------:R-:W-:Y:S01]  /*3ae0*/  @P5 FMUL R82, R82, 0.25 ;  /* 0x3e80000052525820 */ /* 0x000fe20000400000 */
[-C--:B------:R-:W-:Y:S01]  /*3af0*/  LEA R120, P4, R42, R2.reuse, 0x1 ;  /* 0x000000022a787211 */ /* 0x080fe200078808ff */
[----:B------:R-:W-:Y:S01]  /*3b00*/  @P5 FMUL R78, R78, 0.25 ;  /* 0x3e8000004e4e5820 */ /* 0x000fe20000400000 */
[----:B------:R-:W-:Y:S01]  /*3b10*/  LEA R112, P3, R126, R2, 0x1 ;  /* 0x000000027e707211 */ /* 0x000fe200078608ff */
[----:B------:R-:W-:Y:S01]  /*3b20*/  FMUL R2, R43, 8388608 ;  /* 0x4b0000002b027820 */ /* 0x000fe20000400000 */
[----:B------:R-:W-:-:S02]  /*3b30*/  LEA.HI.X.SX32 R115, R124, R7, 0x1, P1 ;  /* 0x000000077c737211 */ /* 0x000fc400008f0eff */
[----:B------:R-:W-:Y:S02]  /*3b40*/  MOV R135, R65 ;  /* 0x0000004100877202 */ /* 0x000fe40000000f00 */
[----:B------:R-:W-:Y:S01]  /*3b50*/  MOV R65, R79 ;  /* 0x0000004f00417202 */ /* 0x000fe20000000f00 */
[----:B------:R-:W-:Y:S01]  /*3b60*/  @!P0 FMUL R78, R78, 16777216 ;  /* 0x4b8000004e4e8820 */ /* 0x000fe20000400000 */
[----:B------:R-:W-:Y:S01]  /*3b70*/  FSETP.GEU.AND P1, PT, R43, 1.175494350822287508e-38, PT ;  /* 0x008000002b00780b */ /* 0x000fe20003f2e000 */
[----:B------:R-:W-:Y:S01]  /*3b80*/  @!P0 FMUL R83, R83, 16777216 ;  /* 0x4b80000053538820 */ /* 0x000fe20000400000 */
[----:B------:R-:W-:Y:S01]  /*3b90*/  LEA.HI.X.SX32 R121, R42, R7, 0x1, P4 ;  /* 0x000000072a797211 */ /* 0x000fe200020f0eff */
[----:B------:R-:W-:Y:S01]  /*3ba0*/  @P5 FMUL R65, R65, 0.25 ;  /* 0x3e80000041415820 */ /* 0x000fe20000400000 */
[----:B------:R-:W-:Y:S01]  /*3bb0*/  FSETP.GT.AND P4, PT, |R63|, 8.50705917302346158658e+37, PT ;  /* 0x7e8000003f00780b */ /* 0x000fe20003f84200 */
[----:B------:R-:W-:Y:S01]  /*3bc0*/  @!P0 FMUL R82, R82, 16777216 ;  /* 0x4b80000052528820 */ /* 0x000fe20000400000 */
[----:B------:R-:W-:Y:S01]  /*3bd0*/  FSEL R2, R2, R43, !P1 ;  /* 0x0000002b02027208 */ /* 0x000fe20004800000 */
[----:B------:R-:W-:Y:S01]  /*3be0*/  @P5 FMUL R43, R43, 0.25 ;  /* 0x3e8000002b2b5820 */ /* 0x000fe20000400000 */
[----:B------:R-:W-:Y:S01]  /*3bf0*/  FSETP.GEU.AND P5, PT, |R63|, 1.175494350822287508e-38, PT ;  /* 0x008000003f00780b */ /* 0x000fe20003fae200 */
[----:B------:R-:W-:Y:S01]  /*3c00*/  @!P0 FMUL R65, R65, 16777216 ;  /* 0x4b80000041418820 */ /* 0x000fe20000400000 */
[----:B------:R-:W-:Y:S01]  /*3c10*/  MOV R150, R60 ;  /* 0x0000003c00967202 */ /* 0x000fe20000000f00 */
[----:B------:R-:W-:Y:S01]  /*3c20*/  FMUL R60, R63, 8388608 ;  /* 0x4b0000003f3c7820 */ /* 0x000fe20000400000 */
[----:B------:R-:W-:Y:S01]  /*3c30*/  LEA.HI.X.SX32 R113, R126, R7, 0x1, P3 ;  /* 0x000000077e717211 */ /* 0x000fe200018f0eff */
[----:B------:R-:W-:Y:S01]  /*3c40*/  @!P0 FMUL R43, R43, 16777216 ;  /* 0x4b8000002b2b8820 */ /* 0x000fe20000400000 */
[----:B------:R-:W-:-:S02]  /*3c50*/  FSETP.GEU.AND P3, PT, R63, 1.175494350822287508e-38, PT ;  /* 0x008000003f00780b */ /* 0x000fc40003f6e000 */
[----:B------:R-:W-:Y:S01]  /*3c60*/  MOV R66, R45 ;  /* 0x0000002d00427202 */ /* 0x000fe20000000f00 */
[----:B------:R-:W0:Y:S01]  /*3c70*/  MUFU.RCP R44, R43 ;  /* 0x0000002b002c7308 */ /* 0x000e220000001000 */
[----:B------:R-:W-:Y:S01]  /*3c80*/  MOV R137, R64 ;  /* 0x0000004000897202 */ /* 0x000fe20000000f00 */
[----:B------:R-:W-:Y:S01]  /*3c90*/  @P4 FMUL R81, R81, 0.25 ;  /* 0x3e80000051514820 */ /* 0x000fe20000400000 */
[----:B------:R-:W-:Y:S01]  /*3ca0*/  FSEL R60, R60, R63, !P3 ;  /* 0x0000003f3c3c7208 */ /* 0x000fe20005800000 */
[C---:B------:R-:W-:Y:S01]  /*3cb0*/  FMUL R61, R66.reuse, 8388608 ;  /* 0x4b000000423d7820 */ /* 0x040fe20000400000 */
[----:B------:R-:W-:Y:S01]  /*3cc0*/  FSEL R64, RZ, -23, P3 ;  /* 0xc1b80000ff407808 */ /* 0x000fe20001800000 */
[----:B------:R-:W-:Y:S01]  /*3cd0*/  @P4 FMUL R63, R63, 0.25 ;  /* 0x3e8000003f3f4820 */ /* 0x000fe20000400000 */
[----:B------:R-:W-:Y:S01]  /*3ce0*/  FSETP.GEU.AND P3, PT, R66, 1.175494350822287508e-38, PT ;  /* 0x008000004200780b */ /* 0x000fe20003f6e000 */
[----:B------:R-:W-:Y:S01]  /*3cf0*/  @!P5 FMUL R81, R81, 16777216 ;  /* 0x4b8000005151d820 */ /* 0x000fe20000400000 */
[----:B------:R-:W-:Y:S01]  /*3d00*/  IADD3 R7, R60, -0x3f3504f3, RZ ;  /* 0xc0cafb0d3c077810 */ /* 0x000fe20007ffe0ff */
[----:B------:R-:W-:Y:S01]  /*3d10*/  @!P5 FMUL R63, R63, 16777216 ;  /* 0x4b8000003f3fd820 */ /* 0x000fe20000400000 */
[----:B------:R-:W-:-:S02]  /*3d20*/  FSEL R61, R61, R66, !P3 ;  /* 0x000000423d3d7208 */ /* 0x000fc40005800000 */
[----:B------:R-:W-:Y:S01]  /*3d30*/  MOV R140, R90 ;  /* 0x0000005a008c7202 */ /* 0x000fe20000000f00 */
[----:B------:R-:W-:Y:S01]  /*3d40*/  IMAD.MOV.U32 R90, RZ, RZ, R75 ;  /* 0x000000ffff5a7224 */ /* 0x000fe200078e004b */
[----:B------:R-:W-:Y:S01]  /*3d50*/  LOP3.LUT R75, R7, 0xff800000, RZ, 0xc0, !PT ;  /* 0xff800000074b7812 */ /* 0x000fe200078ec0ff */
[----:B------:R-:W1:Y:S01]  /*3d60*/  MUFU.RCP R45, R63 ;  /* 0x0000003f002d7308 */ /* 0x000e620000001000 */
[----:B------:R-:W-:Y:S01]  /*3d70*/  IADD3 R7, R61, -0x3f3504f3, RZ ;  /* 0xc0cafb0d3d077810 */ /* 0x000fe20007ffe0ff */
[C---:B0-----:R-:W-:Y:S01]  /*3d80*/  FMUL R79, R44.reuse, R82 ;  /* 0x000000522c4f7220 */ /* 0x041fe20000400000 */
[----:B------:R-:W-:Y:S01]  /*3d90*/  MOV R133, R68 ;  /* 0x0000004400857202 */ /* 0x000fe20000000f00 */
[----:B------:R-:W-:Y:S01]  /*3da0*/  FMUL R82, R44, R65 ;  /* 0x000000412c527220 */ /* 0x000fe20000400000 */
[----:B------:R-:W-:Y:S01]  /*3db0*/  MOV R146, R62 ;  /* 0x0000003e00927202 */ /* 0x000fe20000000f00 */
[----:B------:R-:W-:Y:S01]  /*3dc0*/  IMAD.MOV.U32 R62, RZ, RZ, R80 ;  /* 0x000000ffff3e7224 */ /* 0x000fe200078e0050 */
[----:B------:R-:W-:Y:S01]  /*3dd0*/  MOV R86, R76 ;  /* 0x0000004c00567202 */ /* 0x000fe20000000f00 */
[----:B------:R-:W-:Y:S01]  /*3de0*/  I2F R43, R75 ;  /* 0x0000004b002b7306 */ /* 0x000fe20000201400 */
[----:B------:R-:W-:Y:S01]  /*3df0*/  MOV R68, R77 ;  /* 0x0000004d00447202 */ /* 0x000fe20000000f00 */
[----:B------:R-:W-:Y:S01]  /*3e00*/  @P4 FMUL R62, R62, 0.25 ;  /* 0x3e8000003e3e4820 */ /* 0x000fe20000400000 */
[----:B------:R-:W-:Y:S01]  /*3e10*/  MOV R91, R84 ;  /* 0x00000054005b7202 */ /* 0x000fe20000000f00 */
[----:B------:R-:W-:Y:S01]  /*3e20*/  FMUL R84, R44, R78 ;  /* 0x0000004e2c547220 */ /* 0x000fe20000400000 */
[----:B------:R-:W-:Y:S01]  /*3e30*/  LOP3.LUT R76, R7, 0xff800000, RZ, 0xc0, !PT ;  /* 0xff800000074c7812 */ /* 0x000fe200078ec0ff */
[----:B------:R-:W-:Y:S01]  /*3e40*/  @P4 FMUL R68, R68, 0.25 ;  /* 0x3e80000044444820 */ /* 0x000fe20000400000 */
[----:B------:R-:W-:Y:S01]  /*3e50*/  MOV R78, R46 ;  /* 0x0000002e004e7202 */ /* 0x000fe20000000f00 */
[----:B------:R-:W-:Y:S01]  /*3e60*/  @P4 FMUL R86, R86, 0.25 ;  /* 0x3e80000056564820 */ /* 0x000fe20000400000 */
[----:B------:R-:W0:Y:S01]  /*3e70*/  I2F R42, R76 ;  /* 0x0000004c002a7306 */ /* 0x000e220000201400 */
[----:B------:R-:W-:Y:S01]  /*3e80*/  @!P5 FMUL R62, R62, 16777216 ;  /* 0x4b8000003e3ed820 */ /* 0x000fe20000400000 */
[----:B------:R-:W-:Y:S01]  /*3e90*/  FSETP.GT.AND P4, PT, |R66|, 8.50705917302346158658e+37, PT ;  /* 0x7e8000004200780b */ /* 0x000fe20003f84200 */
[----:B------:R-:W-:Y:S01]  /*3ea0*/  @!P5 FMUL R68, R68, 16777216 ;  /* 0x4b8000004444d820 */ /* 0x000fe20000400000 */
[----:B------:R-:W-:Y:S01]  /*3eb0*/  FSEL R65, RZ, -23, P3 ;  /* 0xc1b80000ff417808 */ /* 0x000fe20001800000 */
[----:B------:R-:W-:Y:S01]  /*3ec0*/  @!P5 FMUL R86, R86, 16777216 ;  /* 0x4b8000005656d820 */ /* 0x000fe20000400000 */
[C---:B------:R-:W-:Y:S01]  /*3ed0*/  FSETP.GEU.AND P5, PT, R78.reuse, 1.175494350822287508e-38, PT ;  /* 0x008000004e00780b */ /* 0x040fe20003fae000 */
[----:B------:R-:W-:Y:S01]  /*3ee0*/  FMUL R7, R78, 8388608 ;  /* 0x4b0000004e077820 */ /* 0x000fe20000400000 */
[----:B------:R-:W-:Y:S01]  /*3ef0*/  MOV R130, R117 ;  /* 0x0000007500827202 */ /* 0x000fe20000000f00 */
[----:B------:R-:W-:Y:S01]  /*3f00*/  FMUL R77, R44, R83 ;  /* 0x000000532c4d7220 */ /* 0x000fe20000400000 */
[----:B------:R-:W-:Y:S01]  /*3f10*/  MOV R122, R74 ;  /* 0x0000004a007a7202 */ /* 0x000fe20000000f00 */
[----:B-1----:R-:W-:Y:S01]  /*3f20*/  FMUL R83, R45, R68 ;  /* 0x000000442d537220 */ /* 0x002fe20000400000 */
[----:B------:R-:W-:Y:S01]  /*3f30*/  FSEL R7, R7, R78, !P5 ;  /* 0x0000004e07077208 */ /* 0x000fe20006800000 */
[C---:B------:R-:W-:Y:S01]  /*3f40*/  FMUL R63, R116.reuse, 8388608 ;  /* 0x4b000000743f7820 */ /* 0x040fe20000400000 */
[----:B------:R-:W-:Y:S01]  /*3f50*/  FSEL R68, RZ, -23, P5 ;  /* 0xc1b80000ff447808 */ /* 0x000fe20002800000 */
[----:B------:R-:W-:Y:S01]  /*3f60*/  IMAD.MOV.U32 R117, RZ, RZ, R47 ;  /* 0x000000ffff757224 */ /* 0x000fe200078e002f */
[----:B------:R-:W-:Y:S01]  /*3f70*/  FSETP.GEU.AND P5, PT, R116, 1.175494350822287508e-38, PT ;  /* 0x008000007400780b */ /* 0x000fe20003fae000 */
[----:B0-----:R-:W-:Y:S01]  /*3f80*/  FFMA.FTZ R65, R42, 1.1920928955078125e-07, R65 ;  /* 0x340000002a417823 */ /* 0x001fe20000010041 */
[----:B------:R-:W-:Y:S01]  /*3f90*/  FSETP.GT.AND P0, PT, |R78|, 8.50705917302346158658e+37, PT ;  /* 0x7e8000004e00780b */ /* 0x000fe20003f04200 */
[----:B------:R-:W-:Y:S01]  /*3fa0*/  FMUL R42, R117, 8388608 ;  /* 0x4b000000752a7820 */ /* 0x000fe20000400000 */
[----:B------:R-:W-:Y:S01]  /*3fb0*/  FSEL R63, R63, R116, !P5 ;  /* 0x000000743f3f7208 */ /* 0x000fe20006800000 */
[----:B------:R-:W-:Y:S01]  /*3fc0*/  @P4 FMUL R87, R87, 0.25 ;  /* 0x3e80000057574820 */ /* 0x000fe20000400000 */
[----:B------:R-:W-:Y:S01]  /*3fd0*/  FSEL R46, RZ, -23, P5 ;  /* 0xc1b80000ff2e7808 */ /* 0x000fe20002800000 */
[----:B------:R-:W-:Y:S01]  /*3fe0*/  @P4 FMUL R88, R88, 0.25 ;  /* 0x3e80000058584820 */ /* 0x000fe20000400000 */
[----:B------:R-:W-:Y:S01]  /*3ff0*/  FSETP.GEU.AND P5, PT, |R66|, 1.175494350822287508e-38, PT ;  /* 0x008000004200780b */ /* 0x000fe20003fae200 */
[----:B------:R-:W-:Y:S01]  /*4000*/  @P4 FMUL R90, R90, 0.25 ;  /* 0x3e8000005a5a4820 */ /* 0x000fe20000400000 */
[C---:B------:R-:W-:Y:S01]  /*4010*/  FSETP.GEU.AND P3, PT, R117.reuse, 1.175494350822287508e-38, PT ;  /* 0x008000007500780b */ /* 0x040fe20003f6e000 */
[----:B------:R-:W-:Y:S01]  /*4020*/  @P4 FMUL R122, R122, 0.25 ;  /* 0x3e8000007a7a4820 */ /* 0x000fe20000400000 */
[----:B------:R-:W-:Y:S01]  /*4030*/  MOV R136, R89 ;  /* 0x0000005900887202 */ /* 0x000fe20000000f00 */
[----:B------:R-:W-:Y:S01]  /*4040*/  @P4 FMUL R66, R66, 0.25 ;  /* 0x3e80000042424820 */ /* 0x000fe20000400000 */
[----:B------:R-:W-:Y:S01]  /*4050*/  FSETP.GT.AND P4, PT, |R117|, 8.50705917302346158658e+37, PT ;  /* 0x7e8000007500780b */ /* 0x000fe20003f84200 */
[----:B------:R-:W-:Y:S01]  /*4060*/  FFMA.FTZ R64, R43, 1.1920928955078125e-07, R64 ;  /* 0x340000002b407823 */ /* 0x000fe20000010040 */
[----:B------:R-:W-:Y:S01]  /*4070*/  FSEL R42, R42, R117, !P3 ;  /* 0x000000752a2a7208 */ /* 0x000fe20005800000 */
[C---:B------:R-:W-:Y:S01]  /*4080*/  FMUL R43, R130.reuse, 8388608 ;  /* 0x4b000000822b7820 */ /* 0x040fe20000400000 */
[----:B------:R-:W-:Y:S01]  /*4090*/  FSEL R47, RZ, -23, P3 ;  /* 0xc1b80000ff2f7808 */ /* 0x000fe20001800000 */
[C---:B------:R-:W-:Y:S01]  /*40a0*/  FMUL R80, R45.reuse, R81 ;  /* 0x000000512d507220 */ /* 0x040fe20000400000 */
[----:B------:R-:W-:Y:S01]  /*40b0*/  FSETP.GEU.AND P3, PT, R130, 1.175494350822287508e-38, PT ;  /* 0x008000008200780b */ /* 0x000fe20003f6e000 */
[----:B------:R-:W-:Y:S01]  /*40c0*/  FMUL R81, R45, R62 ;  /* 0x0000003e2d517220 */ /* 0x000fe20000400000 */
[----:B------:R-:W-:Y:S01]  /*40d0*/  MOV R123, R73 ;  /* 0x00000049007b7202 */ /* 0x000fe20000000f00 */
[----:B------:R-:W-:Y:S01]  /*40e0*/  @!P5 FMUL R87, R87, 16777216 ;  /* 0x4b8000005757d820 */ /* 0x000fe20000400000 */
[----:B------:R-:W-:Y:S01]  /*40f0*/  MOV R89, R85 ;  /* 0x0000005500597202 */ /* 0x000fe20000000f00 */
[----:B------:R-:W-:Y:S01]  /*4100*/  @!P5 FMUL R88, R88, 16777216 ;  /* 0x4b8000005858d820 */ /* 0x000fe20000400000 */
[----:B------:R-:W-:Y:S01]  /*4110*/  FSEL R43, R43, R130, !P3 ;  /* 0x000000822b2b7208 */ /* 0x000fe20005800000 */
[----:B------:R-:W-:Y:S01]  /*4120*/  @!P5 FMUL R90, R90, 16777216 ;  /* 0x4b8000005a5ad820 */ /* 0x000fe20000400000 */
[----:B------:R-:W-:Y:S01]  /*4130*/  FSEL R62, RZ, -23, P3 ;  /* 0xc1b80000ff3e7808 */ /* 0x000fe20001800000 */
[----:B------:R-:W-:Y:S01]  /*4140*/  @!P5 FMUL R122, R122, 16777216 ;  /* 0x4b8000007a7ad820 */ /* 0x000fe20000400000 */
[----:B------:R-:W-:Y:S01]  /*4150*/  MOV R132, R67 ;  /* 0x0000004300847202 */ /* 0x000fe20000000f00 */
[----:B------:R-:W-:Y:S01]  /*4160*/  @!P5 FMUL R66, R66, 16777216 ;  /* 0x4b8000004242d820 */ /* 0x000fe20000400000 */
[----:B------:R-:W-:Y:S01]  /*4170*/  MOV R128, R70 ;  /* 0x0000004600807202 */ /* 0x000fe20000000f00 */
[----:B------:R-:W-:Y:S01]  /*4180*/  @P0 FMUL R89, R89, 0.25 ;  /* 0x3e80000059590820 */ /* 0x000fe20000400000 */
[----:B------:R-:W-:Y:S01]  /*4190*/  MOV R126, R71 ;  /* 0x00000047007e7202 */ /* 0x000fe20000000f00 */
[----:B------:R-:W-:Y:S01]  /*41a0*/  @P0 FMUL R91, R91, 0.25 ;  /* 0x3e8000005b5b0820 */ /* 0x000fe20000400000 */
[C---:B------:R-:W-:Y:S01]  /*41b0*/  FSETP.GEU.AND P3, PT, |R78|.reuse, 1.175494350822287508e-38, PT ;  /* 0x008000004e00780b */ /* 0x040fe20003f6e200 */
[----:B------:R-:W-:Y:S01]  /*41c0*/  @P0 FMUL R123, R123, 0.25 ;  /* 0x3e8000007b7b0820 */ /* 0x000fe20000400000 */
[----:B------:R-:W-:Y:S01]  /*41d0*/  FSETP.GEU.AND P5, PT, |R117|, 1.175494350822287508e-38, PT ;  /* 0x008000007500780b */ /* 0x000fe20003fae200 */
[----:B------:R-:W-:Y:S01]  /*41e0*/  @P0 FMUL R125, R125, 0.25 ;  /* 0x3e8000007d7d0820 */ /* 0x000fe20000400000 */
[----:B------:R-:W-:Y:S01]  /*41f0*/  MOV R139, R118 ;  /* 0x00000076008b7202 */ /* 0x000fe20000000f00 */
[----:B------:R-:W-:Y:S01]  /*4200*/  @P0 FMUL R78, R78, 0.25 ;  /* 0x3e8000004e4e0820 */ /* 0x000fe20000400000 */
[----:B------:R-:W-:Y:S01]  /*4210*/  FSETP.GT.AND P0, PT, |R116|, 8.50705917302346158658e+37, PT ;  /* 0x7e8000007400780b */ /* 0x000fe20003f04200 */
[----:B------:R-:W-:Y:S01]  /*4220*/  @P4 FMUL R126, R126, 0.25 ;  /* 0x3e8000007e7e4820 */ /* 0x000fe20000400000 */
[----:B------:R-:W-:Y:S01]  /*4230*/  IADD3 R67, R42, -0x3f3504f3, RZ ;  /* 0xc0cafb0d2a437810 */ /* 0x000fe20007ffe0ff */
[----:B------:R-:W-:Y:S01]  /*4240*/  @P4 FMUL R128, R128, 0.25 ;  /* 0x3e80000080804820 */ /* 0x000fe20000400000 */
[----:B------:R-:W-:Y:S01]  /*4250*/  IADD3 R44, R7, -0x3f3504f3, RZ ;  /* 0xc0cafb0d072c7810 */ /* 0x000fe20007ffe0ff */
[----:B------:R-:W-:Y:S01]  /*4260*/  @P4 FMUL R132, R132, 0.25 ;  /* 0x3e80000084844820 */ /* 0x000fe20000400000 */
[----:B------:R0:W1:Y:S01]  /*4270*/  MUFU.RCP R73, R66 ;  /* 0x0000004200497308 */ /* 0x0000620000001000 */
[----:B------:R-:W-:Y:S01]  /*4280*/  @P4 FMUL R134, R134, 0.25 ;  /* 0x3e80000086864820 */ /* 0x000fe20000400000 */
[----:B------:R-:W-:Y:S01]  /*4290*/  LOP3.LUT R67, R67, 0xff800000, RZ, 0xc0, !PT ;  /* 0xff80000043437812 */ /* 0x000fe200078ec0ff */
[----:B------:R-:W-:Y:S01]  /*42a0*/  @P4 FMUL R117, R117, 0.25 ;  /* 0x3e80000075754820 */ /* 0x000fe20000400000 */
[----:B------:R-:W-:Y:S01]  /*42b0*/  FSETP.GEU.AND P4, PT, |R116|, 1.175494350822287508e-38, PT ;  /* 0x008000007400780b */ /* 0x000fe20003f8e200 */
[----:B------:R-:W-:Y:S01]  /*42c0*/  @!P5 FMUL R126, R126, 16777216 ;  /* 0x4b8000007e7ed820 */ /* 0x000fe20000400000 */
[----:B------:R-:W-:Y:S01]  /*42d0*/  LOP3.LUT R74, R44, 0xff800000, RZ, 0xc0, !PT ;  /* 0xff8000002c4a7812 */ /* 0x000fe200078ec0ff */
[----:B------:R-:W-:Y:S01]  /*42e0*/  @!P5 FMUL R117, R117, 16777216 ;  /* 0x4b8000007575d820 */ /* 0x000fe20000400000 */
[----:B------:R-:W2:Y:S01]  /*42f0*/  I2F R72, R67 ;  /* 0x0000004300487306 */ /* 0x000ea20000201400 */
[----:B------:R-:W-:Y:S01]  /*4300*/  @!P5 FMUL R128, R128, 16777216 ;  /* 0x4b8000008080d820 */ /* 0x000fe20000400000 */
[----:B0-----:R-:W-:Y:S01]  /*4310*/  IADD3 R66, R43, -0x3f3504f3, RZ ;  /* 0xc0cafb0d2b427810 */ /* 0x001fe20007ffe0ff */
[----:B------:R-:W-:Y:S01]  /*4320*/  @!P5 FMUL R132, R132, 16777216 ;  /* 0x4b8000008484d820 */ /* 0x000fe20000400000 */
[----:B------:R-:W-:Y:S01]  /*4330*/  IADD3 R75, R60, -R75, RZ ;  /* 0x8000004b3c4b7210 */ /* 0x000fe20007ffe0ff */
[----:B------:R-:W-:Y:S01]  /*4340*/  @!P5 FMUL R134, R134, 16777216 ;  /* 0x4b8000008686d820 */ /* 0x000fe20000400000 */
[----:B------:R-:W-:Y:S01]  /*4350*/  FSETP.GT.AND P5, PT, |R139|, 8.50705917302346158658e+37, PT ;  /* 0x7e8000008b00780b */ /* 0x000fe20003fa4200 */
[----:B------:R-:W-:Y:S01]  /*4360*/  FMUL R86, R45, R86 ;  /* 0x000000562d567220 */ /* 0x000fe20000400000 */
[----:B------:R-:W-:Y:S01]  /*4370*/  IADD3 R45, R63, -0x3f3504f3, RZ ;  /* 0xc0cafb0d3f2d7810 */ /* 0x000fe20007ffe0ff */
[----:B------:R-:W-:Y:S01]  /*4380*/  @P0 FMUL R131, R131, 0.25 ;  /* 0x3e80000083830820 */ /* 0x000fe20000400000 */
[----:B------:R-:W-:Y:S01]  /*4390*/  LOP3.LUT R66, R66, 0xff800000, RZ, 0xc0, !PT ;  /* 0xff80000042427812 */ /* 0x000fe200078ec0ff */
[----:B------:R-:W-:Y:S01]  /*43a0*/  @P0 FMUL R133, R133, 0.25 ;  /* 0x3e80000085850820 */ /* 0x000fe20000400000 */
[----:B------:R-:W-:Y:S01]  /*43b0*/  LOP3.LUT R70, R45, 0xff800000, RZ, 0xc0, !PT ;  /* 0xff8000002d467812 */ /* 0x000fe200078ec0ff */
[----:B------:R-:W-:Y:S01]  /*43c0*/  @P0 FMUL R135, R135, 0.25 ;  /* 0x3e80000087870820 */ /* 0x000fe20000400000 */
[----:B------:R-:W-:Y:S01]  /*43d0*/  I2F R45, R66 ;  /* 0x00000042002d7306 */ /* 0x000fe20000201400 */
[----:B------:R-:W-:Y:S01]  /*43e0*/  @P0 FMUL R137, R137, 0.25 ;  /* 0x3e80000089890820 */ /* 0x000fe20000400000 */
[----:B------:R-:W-:Y:S01]  /*43f0*/  F2FP.PACK_AB R79, R79, R84 ;  /* 0x000000544f4f723e */ /* 0x000fe200000000ff */
[----:B------:R-:W-:Y:S01]  /*4400*/  @P0 FMUL R116, R116, 0.25 ;  /* 0x3e80000074740820 */ /* 0x000fe20000400000 */
[----:B------:R-:W-:Y:S01]  /*4410*/  FSETP.GT.AND P0, PT, |R130|, 8.50705917302346158658e+37, PT ;  /* 0x7e8000008200780b */ /* 0x000fe20003f04200 */
[----:B------:R-:W-:Y:S01]  /*4420*/  @!P4 FMUL R131, R131, 16777216 ;  /* 0x4b8000008383c820 */ /* 0x000fe20000400000 */
[----:B------:R-:W-:Y:S01]  /*4430*/  F2FP.PACK_AB R82, R77, R82 ;  /* 0x000000524d52723e */ /* 0x000fe200000000ff */
[----:B------:R-:W-:Y:S01]  /*4440*/  @!P4 FMUL R116, R116, 16777216 ;  /* 0x4b8000007474c820 */ /* 0x000fe20000400000 */
[----:B------:R0:W3:Y:S01]  /*4450*/  I2F R69, R70 ;  /* 0x0000004600457306 */ /* 0x0000e20000201400 */
[----:B------:R-:W-:Y:S01]  /*4460*/  @!P4 FMUL R133, R133, 16777216 ;  /* 0x4b8000008585c820 */ /* 0x000fe20000400000 */
[----:B------:R-:W-:Y:S01]  /*4470*/  F2FP.PACK_AB R81, R81, R86 ;  /* 0x000000565151723e */ /* 0x000fe200000000ff */
[----:B------:R-:W-:Y:S01]  /*4480*/  @!P4 FMUL R135, R135, 16777216 ;  /* 0x4b8000008787c820 */ /* 0x000fe20000400000 */
[----:B------:R-:W-:Y:S01]  /*4490*/  F2FP.PACK_AB R80, R80, R83 ;  /* 0x000000535050723e */ /* 0x000fe200000000ff */
[----:B------:R-:W-:Y:S01]  /*44a0*/  @!P4 FMUL R137, R137, 16777216 ;  /* 0x4b8000008989c820 */ /* 0x000fe20000400000 */
[----:B------:R-:W-:Y:S01]  /*44b0*/  FSETP.GEU.AND P4, PT, |R139|, 1.175494350822287508e-38, PT ;  /* 0x008000008b00780b */ /* 0x000fe20003f8e200 */
[----:B------:R-:W-:Y:S01]  /*44c0*/  @!P3 FMUL R78, R78, 16777216 ;  /* 0x4b8000004e4eb820 */ /* 0x000fe20000400000 */
[----:B------:R-:W-:Y:S01]  /*44d0*/  MUFU.RCP R117, R117 ;  /* 0x0000007500757308 */ /* 0x000fe20000001000 */
[----:B------:R-:W-:Y:S01]  /*44e0*/  @!P3 FMUL R89, R89, 16777216 ;  /* 0x4b8000005959b820 */ /* 0x000fe20000400000 */
[----:B0-----:R-:W-:Y:S01]  /*44f0*/  IADD3 R70, R63, -R70, RZ ;  /* 0x800000463f467210 */ /* 0x001fe20007ffe0ff */
[----:B------:R-:W-:Y:S01]  /*4500*/  @!P3 FMUL R91, R91, 16777216 ;  /* 0x4b8000005b5bb820 */ /* 0x000fe20000400000 */
[----:B------:R-:W-:Y:S01]  /*4510*/  LOP3.LUT R83, R5, 0x44, RZ, 0x3c, !PT ;  /* 0x0000004405537812 */ /* 0x000fe200078e3cff */
[----:B------:R-:W-:Y:S01]  /*4520*/  @!P3 FMUL R123, R123, 16777216 ;  /* 0x4b8000007b7bb820 */ /* 0x000fe20000400000 */
[----:B------:R-:W-:Y:S01]  /*4530*/  IADD3 R67, R42, -R67, RZ ;  /* 0x800000432a437210 */ /* 0x000fe20007ffe0ff */
[----:B------:R-:W-:Y:S01]  /*4540*/  @!P3 FMUL R125, R125, 16777216 ;  /* 0x4b8000007d7db820 */ /* 0x000fe20000400000 */
[C---:B------:R-:W-:Y:S01]  /*4550*/  FSETP.GEU.AND P3, PT, R139.reuse, 1.175494350822287508e-38, PT ;  /* 0x008000008b00780b */ /* 0x040fe20003f6e000 */
[----:B------:R-:W-:Y:S01]  /*4560*/  FMUL R44, R139, 8388608 ;  /* 0x4b0000008b2c7820 */ /* 0x000fe20000400000 */
[----:B------:R-:W0:Y:S01]  /*4570*/  MUFU.RCP R78, R78 ;  /* 0x0000004e004e7308 */ /* 0x000e220000001000 */
[----:B------:R-:W-:Y:S01]  /*4580*/  @P5 FMUL R136, R136, 0.25 ;  /* 0x3e80000088885820 */ /* 0x000fe20000400000 */
[----:B------:R-:W-:Y:S01]  /*4590*/  IADD3 R66, R43, -R66, RZ ;  /* 0x800000422b427210 */ /* 0x000fe20007ffe0ff */
[----:B------:R-:W-:Y:S01]  /*45a0*/  @P5 FMUL R142, R142, 0.25 ;  /* 0x3e8000008e8e5820 */ /* 0x000fe20000400000 */
[----:B------:R-:W-:Y:S01]  /*45b0*/  FSEL R44, R44, R139, !P3 ;  /* 0x0000008b2c2c7208 */ /* 0x000fe20005800000 */
[----:B------:R-:W-:Y:S01]  /*45c0*/  @P5 FMUL R148, R148, 0.25 ;  /* 0x3e80000094945820 */ /* 0x000fe20000400000 */
[----:B------:R-:W-:Y:S01]  /*45d0*/  LOP3.LUT R3, R3, 0x70, RZ, 0xc0, !PT ;  /* 0x0000007003037812 */ /* 0x000fe200078ec0ff */
[----:B------:R-:W-:Y:S01]  /*45e0*/  @P5 FMUL R150, R150, 0.25 ;  /* 0x3e80000096965820 */ /* 0x000fe20000400000 */
[----:B------:R4:W5:Y:S01]  /*45f0*/  I2F R71, R74 ;  /* 0x0000004a00477306 */ /* 0x0009620000201400 */
[----:B------:R-:W-:Y:S01]  /*4600*/  @P5 FMUL R139, R139, 0.25 ;  /* 0x3e8000008b8b5820 */ /* 0x000fe20000400000 */
[----:B------:R-:W-:Y:S01]  /*4610*/  FSETP.GEU.AND P5, PT, |R130|, 1.175494350822287508e-38, PT ;  /* 0x008000008200780b */ /* 0x000fe20003fae200 */
[----:B-1----:R-:W-:-:S02]  /*4620*/  FMUL R85, R73, R87 ;  /* 0x0000005749557220 */ /* 0x002fc40000400000 */
[----:B------:R-:W-:Y:S02]  /*4630*/  @!P4 FMUL R139, R139, 16777216 ;  /* 0x4b8000008b8bc820 */ /* 0x000fe40000400000 */
[C---:B------:R-:W-:Y:S01]  /*4640*/  FMUL R87, R73.reuse, R88 ;  /* 0x0000005849577220 */ /* 0x040fe20000400000 */
[----:B------:R1:W5:Y:S01]  /*4650*/  MUFU.RCP R124, R116 ;  /* 0x00000074007c7308 */ /* 0x0003620000001000 */
[----:B------:R-:W-:Y:S01]  /*4660*/  FMUL R90, R73, R90 ;  /* 0x0000005a495a7220 */ /* 0x000fe20000400000 */
[----:B----4-:R-:W-:Y:S01]  /*4670*/  IADD3 R74, R7, -R74, RZ ;  /* 0x8000004a074a7210 */ /* 0x010fe20007ffe0ff */
[----:B------:R-:W-:Y:S02]  /*4680*/  @P0 FMUL R130, R130, 0.25 ;  /* 0x3e80000082820820 */ /* 0x000fe40000400000 */
[----:B--2---:R-:W-:Y:S01]  /*4690*/  FFMA.FTZ R47, R72, 1.1920928955078125e-07, R47 ;  /* 0x34000000482f7823 */ /* 0x004fe2000001002f */
[----:B------:R-:W-:Y:S01]  /*46a0*/  F2FP.PACK_AB R85, R85, R90 ;  /* 0x0000005a5555723e */ /* 0x000fe200000000ff */
[----:B---3--:R-:W-:Y:S01]  /*46b0*/  FFMA.FTZ R72, R69, 1.1920928955078125e-07, R46 ;  /* 0x3400000045487823 */ /* 0x008fe2000001002e */
[----:B------:R-:W-:Y:S01]  /*46c0*/  IADD3 R69, R2, -0x3f3504f3, RZ ;  /* 0xc0cafb0d02457810 */ /* 0x000fe20007ffe0ff */
[----:B-1----:R-:W-:Y:S01]  /*46d0*/  FMUL R116, R73, R122 ;  /* 0x0000007a49747220 */ /* 0x002fe20000400000 */
[----:B------:R-:W-:Y:S01]  /*46e0*/  FSEL R46, RZ, -23, P3 ;  /* 0xc1b80000ff2e7808 */ /* 0x000fe20001800000 */
[----:B------:R-:W1:Y:S01]  /*46f0*/  MUFU.RCP R73, R139 ;  /* 0x0000008b00497308 */ /* 0x000e620000001000 */
[----:B------:R-:W-:Y:S01]  /*4700*/  @!P5 FMUL R130, R130, 16777216 ;  /* 0x4b8000008282d820 */ /* 0x000fe20000400000 */
[----:B------:R-:W-:Y:S01]  /*4710*/  LOP3.LUT R69, R69, 0xff800000, RZ, 0xc0, !PT ;  /* 0xff80000045457812 */ /* 0x000fe200078ec0ff */
[----:B0-----:R-:W-:Y:S01]  /*4720*/  FMUL R88, R78, R89 ;  /* 0x000000594e587220 */ /* 0x001fe20000400000 */
[----:B------:R-:W-:Y:S01]  /*4730*/  F2FP.PACK_AB R87, R87, R116 ;  /* 0x000000745757723e */ /* 0x000fe200000000ff */
[----:B------:R-:W-:Y:S01]  /*4740*/  FFMA.FTZ R62, R45, 1.1920928955078125e-07, R62 ;  /* 0x340000002d3e7823 */ /* 0x000fe2000001003e */
[----:B------:R-:W-:Y:S01]  /*4750*/  IADD3 R45, R44, -0x3f3504f3, RZ ;  /* 0xc0cafb0d2c2d7810 */ /* 0x000fe20007ffe0ff */
[C---:B------:R-:W-:Y:S01]  /*4760*/  FMUL R89, R78.reuse, R91 ;  /* 0x0000005b4e597220 */ /* 0x040fe20000400000 */
[----:B------:R-:W0:Y:S01]  /*4770*/  MUFU.RCP R129, R130 ;  /* 0x0000008200817308 */ /* 0x000e220000001000 */
[C---:B------:R-:W-:Y:S01]  /*4780*/  FMUL R91, R78.reuse, R123 ;  /* 0x0000007b4e5b7220 */ /* 0x040fe20000400000 */
[----:B------:R-:W-:Y:S01]  /*4790*/  ISETP.GE.U32.AND P3, PT, R61, 0x7f800000, PT ;  /* 0x7f8000003d00780c */ /* 0x000fe20003f66070 */
[----:B------:R-:W-:-:S02]  /*47a0*/  FMUL R118, R78, R125 ;  /* 0x0000007d4e767220 */ /* 0x000fc40000400000 */
[----:B------:R-:W-:Y:S01]  /*47b0*/  @!P4 FMUL R136, R136, 16777216 ;  /* 0x4b8000008888c820 */ /* 0x000fe20000400000 */
[----:B------:R-:W-:Y:S01]  /*47c0*/  F2FP.PACK_AB R88, R88, R91 ;  /* 0x0000005b5858723e */ /* 0x000fe200000000ff */
[----:B-----5:R-:W-:Y:S01]  /*47d0*/  FFMA.FTZ R68, R71, 1.1920928955078125e-07, R68 ;  /* 0x3400000047447823 */ /* 0x020fe20000010044 */
[----:B------:R2:W3:Y:S01]  /*47e0*/  I2F R78, R69 ;  /* 0x00000045004e7306 */ /* 0x0004e20000201400 */
[----:B------:R-:W-:Y:S01]  /*47f0*/  FMUL R122, R117, R126 ;  /* 0x0000007e757a7220 */ /* 0x000fe20000400000 */
[----:B------:R-:W-:Y:S01]  /*4800*/  LOP3.LUT R71, R45, 0xff800000, RZ, 0xc0, !PT ;  /* 0xff8000002d477812 */ /* 0x000fe200078ec0ff */
[----:B------:R-:W-:Y:S01]  /*4810*/  @!P4 FMUL R142, R142, 16777216 ;  /* 0x4b8000008e8ec820 */ /* 0x000fe20000400000 */
[----:B------:R-:W-:Y:S01]  /*4820*/  FSEL R45, RZ, -23, P1 ;  /* 0xc1b80000ff2d7808 */ /* 0x000fe20000800000 */
[----:B------:R-:W-:Y:S01]  /*4830*/  @!P4 FMUL R148, R148, 16777216 ;  /* 0x4b8000009494c820 */ /* 0x000fe20000400000 */
[----:B------:R-:W-:Y:S01]  /*4840*/  F2FP.PACK_AB R118, R89, R118 ;  /* 0x000000765976723e */ /* 0x000fe200000000ff */
[----:B------:R-:W-:Y:S01]  /*4850*/  @!P4 FMUL R150, R150, 16777216 ;  /* 0x4b8000009696c820 */ /* 0x000fe20000400000 */
[----:B------:R-:W-:Y:S01]  /*4860*/  STS [R5+0x180], R88 ;  /* 0x0001805805007388 */ /* 0x000fe20000000800 */
[C---:B------:R-:W-:Y:S01]  /*4870*/  FMUL R123, R117.reuse, R128 ;  /* 0x00000080757b7220 */ /* 0x040fe20000400000 */
[----:B------:R-:W-:Y:S01]  /*4880*/  ISETP.GE.U32.AND P1, PT, R60, 0x7f800000, PT ;  /* 0x7f8000003c00780c */ /* 0x000fe20003f26070 */
[C---:B------:R-:W-:Y:S01]  /*4890*/  FMUL R127, R117.reuse, R132 ;  /* 0x00000084757f7220 */ /* 0x040fe20000400000 */
[----:B------:R-:W-:Y:S01]  /*48a0*/  STS [R5+0x80], R118 ;  /* 0x0000807605007388 */ /* 0x000fe20000000800 */
[----:B------:R-:W-:Y:S01]  /*48b0*/  FMUL R126, R117, R134 ;  /* 0x00000086757e7220 */ /* 0x000fe20000400000 */
[----:B------:R-:W-:Y:S01]  /*48c0*/  ISETP.GE.U32.AND P4, PT, R7, 0x7f800000, PT ;  /* 0x7f8000000700780c */ /* 0x000fe20003f86070 */
[----:B------:R-:W-:Y:S01]  /*48d0*/  FMUL R117, R124, R131 ;  /* 0x000000837c757220 */ /* 0x000fe20000400000 */
[----:B--2---:R-:W-:Y:S01]  /*48e0*/  IADD3 R69, R2, -R69, RZ ;  /* 0x8000004502457210 */ /* 0x004fe20007ffe0ff */
[C---:B------:R-:W-:Y:S01]  /*48f0*/  FMUL R125, R124.reuse, R133 ;  /* 0x000000857c7d7220 */ /* 0x040fe20000400000 */
[----:B------:R-:W-:Y:S01]  /*4900*/  F2FP.PACK_AB R123, R123, R126 ;  /* 0x0000007e7b7b723e */ /* 0x000fe200000000ff */
[----:B------:R-:W-:Y:S01]  /*4910*/  FMUL R128, R124, R135 ;  /* 0x000000877c807220 */ /* 0x000fe20000400000 */
[----:B------:R-:W-:Y:S01]  /*4920*/  F2FP.PACK_AB R122, R122, R127 ;  /* 0x0000007f7a7a723e */ /* 0x000fe200000000ff */
[----:B------:R-:W-:-:S02]  /*4930*/  FMUL R124, R124, R137 ;  /* 0x000000897c7c7220 */ /* 0x000fc40000400000 */
[----:B-1----:R-:W-:Y:S01]  /*4940*/  FMUL R132, R73, R136 ;  /* 0x0000008849847220 */ /* 0x002fe20000400000 */
[----:B------:R-:W-:Y:S01]  /*4950*/  F2FP.PACK_AB R117, R117, R128 ;  /* 0x000000807575723e */ /* 0x000fe200000000ff */
[----:B------:R-:W-:Y:S01]  /*4960*/  @P0 FMUL R138, R138, 0.25 ;  /* 0x3e8000008a8a0820 */ /* 0x000fe20000400000 */
[----:B------:R-:W-:Y:S01]  /*4970*/  F2FP.PACK_AB R124, R125, R124 ;  /* 0x0000007c7d7c723e */ /* 0x000fe200000000ff */
[----:B------:R-:W-:Y:S02]  /*4980*/  @P0 FMUL R140, R140, 0.25 ;  /* 0x3e8000008c8c0820 */ /* 0x000fe40000400000 */
[----:B------:R-:W-:Y:S02]  /*4990*/  @P0 FMUL R144, R144, 0.25 ;  /* 0x3e80000090900820 */ /* 0x000fe40000400000 */
[----:B------:R-:W-:Y:S01]  /*49a0*/  @P0 FMUL R146, R146, 0.25 ;  /* 0x3e80000092920820 */ /* 0x000fe20000400000 */
[----:B------:R-:W-:Y:S01]  /*49b0*/  FSETP.NEU.AND P0, PT, R60, RZ, PT ;  /* 0x000000ff3c00720b */ /* 0x000fe20003f0d000 */
[----:B------:R-:W-:-:S02]  /*49c0*/  FMUL R133, R73, R142 ;  /* 0x0000008e49857220 */ /* 0x000fc40000400000 */
[C---:B------:R-:W-:Y:S02]  /*49d0*/  FMUL R137, R73.reuse, R148 ;  /* 0x0000009449897220 */ /* 0x040fe40000400000 */
[----:B------:R-:W-:Y:S02]  /*49e0*/  FMUL R136, R73, R150 ;  /* 0x0000009649887220 */ /* 0x000fe40000400000 */
[----:B------:R1:W2:Y:S01]  /*49f0*/  I2F R73, R71 ;  /* 0x0000004700497306 */ /* 0x0002a20000201400 */
[----:B------:R-:W-:Y:S01]  /*4a00*/  @!P5 FMUL R138, R138, 16777216 ;  /* 0x4b8000008a8ad820 */ /* 0x000fe20000400000 */
[----:B------:R-:W-:Y:S01]  /*4a10*/  F2FP.PACK_AB R132, R132, R137 ;  /* 0x000000898484723e */ /* 0x000fe200000000ff */
[----:B------:R-:W-:Y:S01]  /*4a20*/  @!P5 FMUL R140, R140, 16777216 ;  /* 0x4b8000008c8cd820 */ /* 0x000fe20000400000 */
[----:B------:R-:W-:Y:S01]  /*4a30*/  F2FP.PACK_AB R136, R133, R136 ;  /* 0x000000888588723e */ /* 0x000fe200000000ff */
[----:B------:R-:W-:Y:S02]  /*4a40*/  @!P5 FMUL R144, R144, 16777216 ;  /* 0x4b8000009090d820 */ /* 0x000fe40000400000 */
[----:B------:R-:W-:Y:S01]  /*4a50*/  @!P5 FMUL R146, R146, 16777216 ;  /* 0x4b8000009292d820 */ /* 0x000fe20000400000 */
[----:B------:R-:W-:Y:S01]  /*4a60*/  STS [R5+0x100], R132 ;  /* 0x0001008405007388 */ /* 0x000fe20000000800 */
[----:B0-----:R-:W-:Y:S01]  /*4a70*/  FMUL R130, R129, R138 ;  /* 0x0000008a81827220 */ /* 0x001fe20000400000 */
[----:B------:R-:W-:Y:S01]  /*4a80*/  ISETP.GE.U32.AND P5, PT, R63, 0x7f800000, PT ;  /* 0x7f8000003f00780c */ /* 0x000fe20003fa6070 */
[C---:B------:R-:W-:Y:S01]  /*4a90*/  FMUL R131, R129.reuse, R140 ;  /* 0x0000008c81837220 */ /* 0x040fe20000400000 */
[----:B------:R0:W-:Y:S01]  /*4aa0*/  STS [R5], R136 ;  /* 0x0000008805007388 */ /* 0x0001e20000000800 */
[C---:B------:R-:W-:Y:S01]  /*4ab0*/  FMUL R135, R129.reuse, R144 ;  /* 0x0000009081877220 */ /* 0x040fe20000400000 */
[----:B-1----:R-:W-:Y:S01]  /*4ac0*/  IADD3 R71, R44, -R71, RZ ;  /* 0x800000472c477210 */ /* 0x002fe20007ffe0ff */
[----:B------:R-:W-:-:S02]  /*4ad0*/  FMUL R134, R129, R146 ;  /* 0x0000009281867220 */ /* 0x000fc40000400000 */
[----:B---3--:R-:W-:Y:S01]  /*4ae0*/  FFMA.FTZ R45, R78, 1.1920928955078125e-07, R45 ;  /* 0x340000004e2d7823 */ /* 0x008fe2000001002d */
[----:B------:R-:W-:Y:S01]  /*4af0*/  F2FP.PACK_AB R130, R130, R135 ;  /* 0x000000878282723e */ /* 0x000fe200000000ff */
[----:B------:R-:W-:Y:S01]  /*4b00*/  IMAD.MOV.U32 R84, RZ, RZ, 0x3dc6b27f ;  /* 0x3dc6b27fff547424 */ /* 0x000fe200078e00ff */
[----:B------:R-:W-:Y:S01]  /*4b10*/  F2FP.PACK_AB R131, R131, R134 ;  /* 0x000000868383723e */ /* 0x000fe200000000ff */
[----:B------:R-:W-:Y:S01]  /*4b20*/  FADD R77, R75, -1 ;  /* 0xbf8000004b4d7421 */ /* 0x000fe20000000000 */
[----:B------:R-:W-:Y:S01]  /*4b30*/  LOP3.LUT R78, R5, 0x40, RZ, 0x3c, !PT ;  /* 0x00000040054e7812 */ /* 0x000fe200078e3cff */
[----:B--2---:R-:W-:Y:S01]  /*4b40*/  FFMA.FTZ R46, R73, 1.1920928955078125e-07, R46 ;  /* 0x34000000492e7823 */ /* 0x004fe2000001002e */
[----:B------:R-:W-:Y:S01]  /*4b50*/  LOP3.LUT R73, R5, 0x4, RZ, 0x3c, !PT ;  /* 0x0000000405497812 */ /* 0x000fe200078e3cff */
[----:B------:R-:W-:Y:S02]  /*4b60*/  FADD R74, R74, -1 ;  /* 0xbf8000004a4a7421 */ /* 0x000fe40000000000 */
[----:B------:R-:W-:Y:S01]  /*4b70*/  STS [R78+0x1000], R131 ;  /* 0x001000834e007388 */ /* 0x000fe20000000800 */
[----:B------:R-:W-:-:S02]  /*4b80*/  IMAD.IADD R76, R61, 0x1, -R76 ;  /* 0x000000013d4c7824 */ /* 0x000fc400078e0a4c */
[----:B------:R-:W-:Y:S01]  /*4b90*/  FADD R70, R70, -1 ;  /* 0xbf80000046467421 */ /* 0x000fe20000000000 */
[----:B------:R-:W-:Y:S01]  /*4ba0*/  STS [R78+0x1100], R130 ;  /* 0x001100824e007388 */ /* 0x000fe20000000800 */
[----:B------:R-:W-:Y:S02]  /*4bb0*/  FADD R76, R76, -1 ;  /* 0xbf8000004c4c7421 */ /* 0x000fe40000000000 */
[-C--:B0-----:R-:W-:Y:S01]  /*4bc0*/  FFMA.FTZ R5, R70, R84.reuse, -0.16845393180847167969 ;  /* 0xbe2c7f3046057423 */ /* 0x081fe20000010054 */
[----:B------:R-:W-:Y:S01]  /*4bd0*/  STS [R78+0x1080], R87 ;  /* 0x001080574e007388 */ /* 0x000fe20000000800 */
[----:B------:R-:W-:Y:S02]  /*4be0*/  FFMA.FTZ R75, R76, R84, -0.16845393180847167969 ;  /* 0xbe2c7f304c4b7423 */ /* 0x000fe40000010054 */
[----:B------:R-:W-:Y:S01]  /*4bf0*/  FFMA.FTZ R5, R70, R5, 0.1716887056827545166 ;  /* 0x3e2fcf2a46057423 */ /* 0x000fe20000010005 */
[----:B------:R0:W-:Y:S01]  /*4c00*/  STS [R78+0x1180], R85 ;  /* 0x001180554e007388 */ /* 0x0001e20000000800 */
[----:B------:R-:W-:-:S02]  /*4c10*/  FFMA.FTZ R75, R76, R75, 0.1716887056827545166 ;  /* 0x3e2fcf2a4c4b7423 */ /* 0x000fc4000001004b */
[----:B------:R-:W-:Y:S01]  /*4c20*/  FFMA.FTZ R5, R70, R5, -0.17900948226451873779 ;  /* 0xbe374e4346057423 */ /* 0x000fe20000010005 */
[----:B------:R-:W-:Y:S01]  /*4c30*/  STS [R73+0x2000], R124 ;  /* 0x0020007c49007388 */ /* 0x000fe20000000800 */
[----:B------:R-:W-:Y:S02]  /*4c40*/  FFMA.FTZ R75, R76, R75, -0.17900948226451873779 ;  /* 0xbe374e434c4b7423 */ /* 0x000fe4000001004b */
[----:B------:R-:W-:Y:S01]  /*4c50*/  FFMA.FTZ R5, R70, R5, 0.20512372255325317383 ;  /* 0x3e520bf446057423 */ /* 0x000fe20000010005 */
[----:B------:R-:W-:Y:S01]  /*4c60*/  STS [R73+0x2100], R117 ;  /* 0x0021007549007388 */ /* 0x000fe20000000800 */
[----:B------:R-:W-:Y:S02]  /*4c70*/  FFMA.FTZ R75, R76, R75, 0.20512372255325317383 ;  /* 0x3e520bf44c4b7423 */ /* 0x000fe4000001004b */
[----:B0-----:R-:W-:Y:S01]  /*4c80*/  FFMA.FTZ R78, R77, R84, -0.16845393180847167969 ;  /* 0xbe2c7f304d4e7423 */ /* 0x001fe20000010054 */
[----:B------:R-:W-:Y:S01]  /*4c90*/  STS [R73+0x2080], R81 ;  /* 0x0020805149007388 */ /* 0x000fe20000000800 */
[----:B------:R-:W-:-:S02]  /*4ca0*/  FFMA.FTZ R5, R70, R5, -0.24046532809734344482 ;  /* 0xbe763c8b46057423 */ /* 0x000fc40000010005 */
[C---:B------:R-:W-:Y:S01]  /*4cb0*/  FFMA.FTZ R78, R77.reuse, R78, 0.1716887056827545166 ;  /* 0x3e2fcf2a4d4e7423 */ /* 0x040fe2000001004e */
[----:B------:R0:W-:Y:S01]  /*4cc0*/  STS [R73+0x2180], R80 ;  /* 0x0021805049007388 */ /* 0x0001e20000000800 */
[----:B------:R-:W-:Y:S02]  /*4cd0*/  FFMA.FTZ R75, R76, R75, -0.24046532809734344482 ;  /* 0xbe763c8b4c4b7423 */ /* 0x000fe4000001004b */
[C---:B------:R-:W-:Y:S01]  /*4ce0*/  FFMA.FTZ R78, R77.reuse, R78, -0.17900948226451873779 ;  /* 0xbe374e434d4e7423 */ /* 0x040fe2000001004e */
[----:B------:R-:W-:Y:S01]  /*4cf0*/  STS [R83+0x3000], R123 ;  /* 0x0030007b53007388 */ /* 0x000fe20000000800 */
[----:B------:R-:W-:Y:S02]  /*4d00*/  FFMA.FTZ R5, R70, R5, 0.28857114911079406738 ;  /* 0x3e93bf9946057423 */ /* 0x000fe40000010005 */
[----:B------:R-:W-:Y:S01]  /*4d10*/  FFMA.FTZ R78, R77, R78, 0.20512372255325317383 ;  /* 0x3e520bf44d4e7423 */ /* 0x000fe2000001004e */
[----:B------:R-:W-:Y:S01]  /*4d20*/  STS [R83+0x3100], R122 ;  /* 0x0031007a53007388 */ /* 0x000fe20000000800 */
[----:B------:R-:W-:-:S02]  /*4d30*/  FFMA.FTZ R75, R76, R75, 0.28857114911079406738 ;  /* 0x3e93bf994c4b7423 */ /* 0x000fc4000001004b */
[C---:B0-----:R-:W-:Y:S01]  /*4d40*/  FFMA.FTZ R73, R74.reuse, R84, -0.16845393180847167969 ;  /* 0xbe2c7f304a497423 */ /* 0x041fe20000010054 */
[----:B------:R-:W-:Y:S01]  /*4d50*/  STS [R83+0x3080], R79 ;  /* 0x0030804f53007388 */ /* 0x000fe20000000800 */
[C---:B------:R-:W-:Y:S02]  /*4d60*/  FFMA.FTZ R78, R77.reuse, R78, -0.24046532809734344482 ;  /* 0xbe763c8b4d4e7423 */ /* 0x040fe4000001004e */
[C---:B------:R-:W-:Y:S01]  /*4d70*/  FFMA.FTZ R73, R74.reuse, R73, 0.1716887056827545166 ;  /* 0x3e2fcf2a4a497423 */ /* 0x040fe20000010049 */
[----:B------:R-:W-:Y:S01]  /*4d80*/  STS [R83+0x3180], R82 ;  /* 0x0031805253007388 */ /* 0x000fe20000000800 */
[C---:B------:R-:W-:Y:S02]  /*4d90*/  FFMA.FTZ R78, R77.reuse, R78, 0.28857114911079406738 ;  /* 0x3e93bf994d4e7423 */ /* 0x040fe4000001004e */
[----:B------:R-:W-:Y:S01]  /*4da0*/  FFMA.FTZ R73, R74, R73, -0.17900948226451873779 ;  /* 0xbe374e434a497423 */ /* 0x000fe20000010049 */
[----:B------:R-:W-:Y:S01]  /*4db0*/  BAR.SYNC.DEFER_BLOCKING 0x0 ;  /* 0x0000000000007b1d */ /* 0x000fe20000010000 */
[----:B------:R-:W-:-:S02]  /*4dc0*/  FFMA.FTZ R78, R77, R78, -0.36067417263984680176 ;  /* 0xbeb8aa494d4e7423 */ /* 0x000fc4000001004e */
[C---:B------:R-:W-:Y:S02]  /*4dd0*/  FFMA.FTZ R73, R74.reuse, R73, 0.20512372255325317383 ;  /* 0x3e520bf44a497423 */ /* 0x040fe40000010049 */
[C---:B------:R-:W-:Y:S02]  /*4de0*/  FFMA.FTZ R78, R77.reuse, R78, 0.48089820146560668945 ;  /* 0x3ef6384a4d4e7423 */ /* 0x040fe4000001004e */
[C---:B------:R-:W-:Y:S02]  /*4df0*/  FFMA.FTZ R73, R74.reuse, R73, -0.24046532809734344482 ;  /* 0xbe763c8b4a497423 */ /* 0x040fe40000010049 */
[C---:B------:R-:W-:Y:S02]  /*4e00*/  FFMA.FTZ R78, R77.reuse, R78, -0.72134751081466674805 ;  /* 0xbf38aa3b4d4e7423 */ /* 0x040fe4000001004e */
[----:B------:R-:W-:Y:S02]  /*4e10*/  FFMA.FTZ R73, R74, R73, 0.28857114911079406738 ;  /* 0x3e93bf994a497423 */ /* 0x000fe40000010049 */
[----:B------:R-:W-:-:S02]  /*4e20*/  FMUL R78, R77, R78 ;  /* 0x0000004e4d4e7220 */ /* 0x000fc40000400000 */
[----:B------:R-:W-:Y:S02]  /*4e30*/  FFMA.FTZ R73, R74, R73, -0.36067417263984680176 ;  /* 0xbeb8aa494a497423 */ /* 0x000fe40000010049 */
[----:B------:R-:W-:Y:S02]  /*4e40*/  FFMA.FTZ R5, R70, R5, -0.36067417263984680176 ;  /* 0xbeb8aa4946057423 */ /* 0x000fe40000010005 */
[----:B------:R-:W-:Y:S02]  /*4e50*/  FFMA.FTZ R73, R74, R73, 0.48089820146560668945 ;  /* 0x3ef6384a4a497423 */ /* 0x000fe40000010049 */
[----:B------:R-:W-:Y:S02]  /*4e60*/  FFMA.FTZ R75, R76, R75, -0.36067417263984680176 ;  /* 0xbeb8aa494c4b7423 */ /* 0x000fe4000001004b */
[----:B------:R-:W-:Y:S01]  /*4e70*/  FFMA.FTZ R73, R74, R73, -0.72134751081466674805 ;  /* 0xbf38aa3b4a497423 */ /* 0x000fe20000010049 */
[----:B------:R-:W-:Y:S01]  /*4e80*/  LDS R79, [R4+0x800] ;  /* 0x00080000044f7984 */ /* 0x000fe20000000800 */
[----:B------:R-:W-:-:S02]  /*4e90*/  FMUL R78, R77, R78 ;  /* 0x0000004e4d4e7220 */ /* 0x000fc40000400000 */
[----:B------:R-:W-:Y:S02]  /*4ea0*/  FFMA.FTZ R5, R70, R5, 0.48089820146560668945 ;  /* 0x3ef6384a46057423 */ /* 0x000fe40000010005 */
[----:B------:R-:W-:Y:S02]  /*4eb0*/  FFMA.FTZ R75, R76, R75, 0.48089820146560668945 ;  /* 0x3ef6384a4c4b7423 */ /* 0x000fe4000001004b */
[----:B------:R-:W-:Y:S02]  /*4ec0*/  FMUL R73, R74, R73 ;  /* 0x000000494a497220 */ /* 0x000fe40000400000 */
[----:B------:R-:W-:Y:S02]  /*4ed0*/  FFMA.FTZ R77, R77, 1.4426950216293334961, R78 ;  /* 0x3fb8aa3b4d4d7823 */ /* 0x000fe4000001004e */
[----:B------:R-:W-:Y:S02]  /*4ee0*/  FFMA.FTZ R5, R70, R5, -0.72134751081466674805 ;  /* 0xbf38aa3b46057423 */ /* 0x000fe40000010005 */
[----:B------:R-:W-:-:S02]  /*4ef0*/  FADD R67, R67, -1 ;  /* 0xbf80000043437421 */ /* 0x000fc40000000000 */
[----:B------:R-:W-:Y:S02]  /*4f00*/  FFMA.FTZ R75, R76, R75, -0.72134751081466674805 ;  /* 0xbf38aa3b4c4b7423 */ /* 0x000fe4000001004b */
[----:B------:R-:W-:Y:S02]  /*4f10*/  FMUL R73, R74, R73 ;  /* 0x000000494a497220 */ /* 0x000fe40000400000 */
[----:B------:R-:W-:Y:S02]  /*4f20*/  FADD R77, R64, R77 ;  /* 0x0000004d404d7221 */ /* 0x000fe40000000000 */
[----:B------:R-:W-:Y:S02]  /*4f30*/  FMUL R5, R70, R5 ;  /* 0x0000000546057220 */ /* 0x000fe40000400000 */
[----:B------:R-:W-:Y:S02]  /*4f40*/  FFMA.FTZ R64, R67, R84, -0.16845393180847167969 ;  /* 0xbe2c7f3043407423 */ /* 0x000fe40000010054 */
[----:B------:R-:W-:-:S02]  /*4f50*/  FMUL R75, R76, R75 ;  /* 0x0000004b4c4b7220 */ /* 0x000fc40000400000 */
[----:B------:R-:W-:Y:S02]  /*4f60*/  FFMA.FTZ R73, R74, 1.4426950216293334961, R73 ;  /* 0x3fb8aa3b4a497823 */ /* 0x000fe40000010049 */
[----:B------:R-:W-:Y:S02]  /*4f70*/  FMUL R5, R70, R5 ;  /* 0x0000000546057220 */ /* 0x000fe40000400000 */
[----:B------:R-:W-:Y:S02]  /*4f80*/  FFMA.FTZ R64, R67, R64, 0.1716887056827545166 ;  /* 0x3e2fcf2a43407423 */ /* 0x000fe40000010040 */
[----:B------:R-:W-:Y:S02]  /*4f90*/  FMUL R75, R76, R75 ;  /* 0x0000004b4c4b7220 */ /* 0x000fe40000400000 */
[----:B------:R-:W-:Y:S02]  /*4fa0*/  FADD R68, R68, R73 ;  /* 0x0000004944447221 */ /* 0x000fe40000000000 */
[----:B------:R-:W-:-:S02]  /*4fb0*/  @P1 IMAD.MOV.U32 R73, RZ, RZ, 0x7f800000 ;  /* 0x7f800000ff491424 */ /* 0x000fc400078e00ff */
[----:B------:R-:W-:Y:S01]  /*4fc0*/  FFMA.FTZ R5, R70, 1.4426950216293334961, R5 ;  /* 0x3fb8aa3b46057823 */ /* 0x000fe20000010005 */
[----:B------:R-:W-:Y:S01]  /*4fd0*/  @P3 MOV R70, 0x7f800000 ;  /* 0x7f80000000463802 */ /* 0x000fe20000000f00 */
[C---:B------:R-:W-:Y:S02]  /*4fe0*/  FFMA.FTZ R64, R67.reuse, R64, -0.17900948226451873779 ;  /* 0xbe374e4343407423 */ /* 0x040fe40000010040 */
[----:B------:R-:W-:Y:S02]  /*4ff0*/  FFMA.FTZ R76, R76, 1.4426950216293334961, R75 ;  /* 0x3fb8aa3b4c4c7823 */ /* 0x000fe4000001004b */
[----:B------:R-:W-:Y:S01]  /*5000*/  @P1 FFMA.FTZ R77, R60, R73, +INF ;  /* 0x7f8000003c4d1423 */ /* 0x000fe20000010049 */
[----:B------:R-:W-:Y:S01]  /*5010*/  @P5 MOV R60, 0x7f800000 ;  /* 0x7f800000003c5802 */ /* 0x000fe20000000f00 */
[----:B------:R-:W-:Y:S01]  /*5020*/  FFMA.FTZ R64, R67, R64, 0.20512372255325317383 ;  /* 0x3e520bf443407423 */ /* 0x000fe20000010040 */
[----:B------:R-:W-:Y:S01]  /*5030*/  FSETP.NEU.AND P1, PT, R61, RZ, PT ;  /* 0x000000ff3d00720b */ /* 0x000fe20003f2d000 */
[----:B------:R-:W-:Y:S01]  /*5040*/  FADD R65, R65, R76 ;  /* 0x0000004c41417221 */ /* 0x000fe20000000000 */
[----:B------:R-:W-:Y:S01]  /*5050*/  LDS R73, [R4+0x400] ;  /* 0x0004000004497984 */ /* 0x000fe20000000800 */
[----:B------:R-:W-:-:S02]  /*5060*/  FADD R71, R71, -1 ;  /* 0xbf80000047477421 */ /* 0x000fc40000000000 */
[----:B------:R-:W-:Y:S01]  /*5070*/  @P3 FFMA.FTZ R65, R61, R70, +INF ;  /* 0x7f8000003d413423 */ /* 0x000fe20000010046 */
[----:B------:R-:W-:Y:S01]  /*5080*/  FSETP.NEU.AND P3, PT, R63, RZ, PT ;  /* 0x000000ff3f00720b */ /* 0x000fe20003f6d000 */
[----:B------:R-:W-:Y:S01]  /*5090*/  FADD R72, R72, R5 ;  /* 0x0000000548487221 */ /* 0x000fe20000000000 */
[----:B------:R-:W-:Y:S01]  /*50a0*/  LDS R75, [R4+0x600] ;  /* 0x00060000044b7984 */ /* 0x000fe20000000800 */
[----:B------:R-:W-:Y:S01]  /*50b0*/  @P4 IMAD.MOV.U32 R70, RZ, RZ, 0x7f800000 ;  /* 0x7f800000ff464424 */ /* 0x000fe200078e00ff */
[----:B------:R-:W-:Y:S01]  /*50c0*/  FSEL R65, R65, -INF , P1 ;  /* 0xff80000041417808 */ /* 0x000fe20000800000 */
[----:B------:R-:W-:Y:S02]  /*50d0*/  FADD R66, R66, -1 ;  /* 0xbf80000042427421 */ /* 0x000fe40000000000 */
[----:B------:R-:W-:Y:S02]  /*50e0*/  FFMA.FTZ R64, R67, R64, -0.24046532809734344482 ;  /* 0xbe763c8b43407423 */ /* 0x000fe40000010040 */
[----:B------:R-:W-:Y:S01]  /*50f0*/  @P5 FFMA.FTZ R72, R63, R60, +INF ;  /* 0x7f8000003f485423 */ /* 0x000fe2000001003c */
[----:B------:R-:W-:Y:S01]  /*5100*/  ISETP.GE.U32.AND P5, PT, R42, 0x7f800000, PT ;  /* 0x7f8000002a00780c */ /* 0x000fe20003fa6070 */
[----:B------:R-:W-:Y:S01]  /*5110*/  FADD R69, R69, -1 ;  /* 0xbf80000045457421 */ /* 0x000fe20000000000 */
[----:B------:R-:W0:Y:S01]  /*5120*/  LDS R63, [R4] ;  /* 0x00000000043f7984 */ /* 0x000e220000000800 */
[----:B------:R-:W-:Y:S01]  /*5130*/  FFMA.FTZ R60, R71, R84, -0.16845393180847167969 ;  /* 0xbe2c7f30473c7423 */ /* 0x000fe20000010054 */
[----:B------:R-:W-:Y:S01]  /*5140*/  FSEL R72, R72, -INF , P3 ;  /* 0xff80000048487808 */ /* 0x000fe20001800000 */
[----:B------:R-:W-:Y:S01]  /*5150*/  @P4 FFMA.FTZ R68, R7, R70, +INF ;  /* 0x7f80000007444423 */ /* 0x000fe20000010046 */
[----:B------:R-:W-:Y:S01]  /*5160*/  ISETP.GE.U32.AND P4, PT, R43, 0x7f800000, PT ;  /* 0x7f8000002b00780c */ /* 0x000fe20003f86070 */
[----:B------:R-:W-:Y:S01]  /*5170*/  FFMA.FTZ R5, R66, R84, -0.16845393180847167969 ;  /* 0xbe2c7f3042057423 */ /* 0x000fe20000010054 */
[----:B------:R-:W-:Y:S01]  /*5180*/  FSETP.NEU.AND P3, PT, R7, RZ, PT ;  /* 0x000000ff0700720b */ /* 0x000fe20003f6d000 */
[----:B------:R-:W-:-:S02]  /*5190*/  FFMA.FTZ R64, R67, R64, 0.28857114911079406738 ;  /* 0x3e93bf9943407423 */ /* 0x000fc40000010040 */
[----:B------:R-:W-:Y:S01]  /*51a0*/  FFMA.FTZ R70, R69, R84, -0.16845393180847167969 ;  /* 0xbe2c7f3045467423 */ /* 0x000fe20000010054 */
[----:B------:R-:W-:Y:S01]  /*51b0*/  FSEL R68, R68, -INF , P3 ;  /* 0xff80000044447808 */ /* 0x000fe20001800000 */
[----:B------:R-:W-:Y:S02]  /*51c0*/  FFMA.FTZ R60, R71, R60, 0.1716887056827545166 ;  /* 0x3e2fcf2a473c7423 */ /* 0x000fe4000001003c */
[----:B------:R-:W-:Y:S02]  /*51d0*/  FFMA.FTZ R5, R66, R5, 0.1716887056827545166 ;  /* 0x3e2fcf2a42057423 */ /* 0x000fe40000010005 */
[----:B------:R-:W-:Y:S02]  /*51e0*/  FFMA.FTZ R64, R67, R64, -0.36067417263984680176 ;  /* 0xbeb8aa4943407423 */ /* 0x000fe40000010040 */
[----:B------:R-:W-:Y:S02]  /*51f0*/  FFMA.FTZ R70, R69, R70, 0.1716887056827545166 ;  /* 0x3e2fcf2a45467423 */ /* 0x000fe40000010046 */
[----:B------:R-:W-:-:S02]  /*5200*/  FFMA.FTZ R60, R71, R60, -0.17900948226451873779 ;  /* 0xbe374e43473c7423 */ /* 0x000fc4000001003c */
[C---:B------:R-:W-:Y:S02]  /*5210*/  FFMA.FTZ R5, R66.reuse, R5, -0.17900948226451873779 ;  /* 0xbe374e4342057423 */ /* 0x040fe40000010005 */
[----:B------:R-:W-:Y:S02]  /*5220*/  FFMA.FTZ R64, R67, R64, 0.48089820146560668945 ;  /* 0x3ef6384a43407423 */ /* 0x000fe40000010040 */
[----:B------:R-:W-:Y:S02]  /*5230*/  FFMA.FTZ R70, R69, R70, -0.17900948226451873779 ;  /* 0xbe374e4345467423 */ /* 0x000fe40000010046 */
[----:B------:R-:W-:Y:S02]  /*5240*/  FFMA.FTZ R60, R71, R60, 0.20512372255325317383 ;  /* 0x3e520bf4473c7423 */ /* 0x000fe4000001003c */
[----:B------:R-:W-:Y:S02]  /*5250*/  FFMA.FTZ R5, R66, R5, 0.20512372255325317383 ;  /* 0x3e520bf442057423 */ /* 0x000fe40000010005 */
[----:B------:R-:W-:-:S02]  /*5260*/  FFMA.FTZ R64, R67, R64, -0.72134751081466674805 ;  /* 0xbf38aa3b43407423 */ /* 0x000fc40000010040 */
[----:B------:R-:W-:Y:S02]  /*5270*/  FFMA.FTZ R70, R69, R70, 0.20512372255325317383 ;  /* 0x3e520bf445467423 */ /* 0x000fe40000010046 */
[----:B------:R-:W-:Y:S02]  /*5280*/  FFMA.FTZ R60, R71, R60, -0.24046532809734344482 ;  /* 0xbe763c8b473c7423 */ /* 0x000fe4000001003c */
[----:B------:R-:W-:Y:S02]  /*5290*/  FFMA.FTZ R5, R66, R5, -0.24046532809734344482 ;  /* 0xbe763c8b42057423 */ /* 0x000fe40000010005 */
[----:B------:R-:W-:Y:S01]  /*52a0*/  FMUL R64, R67, R64 ;  /* 0x0000004043407220 */ /* 0x000fe20000400000 */
[----:B0-----:R0:W-:Y:S01]  /*52b0*/  STG.E.U16 [R8.64], R63 ;  /* 0x0000003f08007986 */ /* 0x0011e2000c101504 */
[----:B------:R-:W-:Y:S02]  /*52c0*/  FFMA.FTZ R70, R69, R70, -0.24046532809734344482 ;  /* 0xbe763c8b45467423 */ /* 0x000fe40000010046 */
[----:B------:R-:W-:-:S02]  /*52d0*/  FFMA.FTZ R60, R71, R60, 0.28857114911079406738 ;  /* 0x3e93bf99473c7423 */ /* 0x000fc4000001003c */
[C---:B------:R-:W-:Y:S02]  /*52e0*/  FFMA.FTZ R5, R66.reuse, R5, 0.28857114911079406738 ;  /* 0x3e93bf9942057423 */ /* 0x040fe40000010005 */
[----:B------:R-:W-:Y:S02]  /*52f0*/  FMUL R64, R67, R64 ;  /* 0x0000004043407220 */ /* 0x000fe40000400000 */
[----:B------:R-:W-:Y:S02]  /*5300*/  FFMA.FTZ R70, R69, R70, 0.28857114911079406738 ;  /* 0x3e93bf9945467423 */ /* 0x000fe40000010046 */
[----:B------:R-:W-:Y:S01]  /*5310*/  FFMA.FTZ R60, R71, R60, -0.36067417263984680176 ;  /* 0xbeb8aa49473c7423 */ /* 0x000fe2000001003c */
[----:B0-----:R-:W-:Y:S01]  /*5320*/  PRMT R63, R63, 0x7632, R63 ;  /* 0x000076323f3f7816 */ /* 0x001fe2000000003f */
[----:B------:R-:W-:Y:S02]  /*5330*/  FFMA.FTZ R5, R66, R5, -0.36067417263984680176 ;  /* 0xbeb8aa4942057423 */ /* 0x000fe40000010005 */
[----:B------:R-:W-:-:S02]  /*5340*/  FFMA.FTZ R64, R67, 1.4426950216293334961, R64 ;  /* 0x3fb8aa3b43407823 */ /* 0x000fc40000010040 */
[----:B------:R-:W-:Y:S01]  /*5350*/  FFMA.FTZ R70, R69, R70, -0.36067417263984680176 ;  /* 0xbeb8aa4945467423 */ /* 0x000fe20000010046 */
[----:B------:R-:W-:Y:S01]  /*5360*/  LDS R67, [R4+0x200] ;  /* 0x0002000004437984 */ /* 0x000fe20000000800 */
[----:B------:R-:W-:Y:S02]  /*5370*/  @P5 IMAD.MOV.U32 R61, RZ, RZ, 0x7f800000 ;  /* 0x7f800000ff3d5424 */ /* 0x000fe400078e00ff */
[----:B------:R-:W-:Y:S02]  /*5380*/  FFMA.FTZ R60, R71, R60, 0.48089820146560668945 ;  /* 0x3ef6384a473c7423 */ /* 0x000fe4000001003c */
[----:B------:R-:W-:Y:S02]  /*5390*/  FFMA.FTZ R5, R66, R5, 0.48089820146560668945 ;  /* 0x3ef6384a42057423 */ /* 0x000fe40000010005 */
[----:B------:R-:W-:Y:S01]  /*53a0*/  FADD R47, R47, R64 ;  /* 0x000000402f2f7221 */ /* 0x000fe20000000000 */
[----:B------:R-:W-:Y:S01]  /*53b0*/  @P4 MOV R64, 0x7f800000 ;  /* 0x7f80000000404802 */ /* 0x000fe20000000f00 */
[----:B------:R-:W-:-:S02]  /*53c0*/  FFMA.FTZ R70, R69, R70, 0.48089820146560668945 ;  /* 0x3ef6384a45467423 */ /* 0x000fc40000010046 */
[----:B------:R-:W-:Y:S01]  /*53d0*/  @P5 FFMA.FTZ R47, R42, R61, +INF ;  /* 0x7f8000002a2f5423 */ /* 0x000fe2000001003d */
[----:B------:R-:W-:Y:S01]  /*53e0*/  ISETP.GE.U32.AND P5, PT, R44, 0x7f800000, PT ;  /* 0x7f8000002c00780c */ /* 0x000fe20003fa6070 */
[----:B------:R-:W-:Y:S01]  /*53f0*/  FFMA.FTZ R60, R71, R60, -0.72134751081466674805 ;  /* 0xbf38aa3b473c7423 */ /* 0x000fe2000001003c */
[----:B------:R-:W-:Y:S01]  /*5400*/  LOP3.LUT R61, R4, 0x4, RZ, 0x3c, !PT ;  /* 0x00000004043d7812 */ /* 0x000fe200078e3cff */
[C---:B------:R-:W-:Y:S02]  /*5410*/  FFMA.FTZ R5, R66.reuse, R5, -0.72134751081466674805 ;  /* 0xbf38aa3b42057423 */ /* 0x040fe40000010005 */
[----:B------:R-:W-:Y:S02]  /*5420*/  FFMA.FTZ R70, R69, R70, -0.72134751081466674805 ;  /* 0xbf38aa3b45467423 */ /* 0x000fe40000010046 */
[----:B------:R-:W-:Y:S01]  /*5430*/  FMUL R60, R71, R60 ;  /* 0x0000003c473c7220 */ /* 0x000fe20000400000 */
[----:B------:R-:W0:Y:S01]  /*5440*/  LDS R83, [R61] ;  /* 0x000000003d537984 */ /* 0x000e220000000800 */
[----:B------:R-:W-:-:S02]  /*5450*/  FMUL R5, R66, R5 ;  /* 0x0000000542057220 */ /* 0x000fc40000400000 */
[----:B------:R-:W-:Y:S01]  /*5460*/  FMUL R70, R69, R70 ;  /* 0x0000004645467220 */ /* 0x000fe20000400000 */
[----:B------:R-:W1:Y:S01]  /*5470*/  LDS R85, [R61+0x200] ;  /* 0x000200003d557984 */ /* 0x000e620000000800 */
[----:B------:R-:W-:Y:S01]  /*5480*/  FMUL R60, R71, R60 ;  /* 0x0000003c473c7220 */ /* 0x000fe20000400000 */
[----:B------:R-:W-:Y:S01]  /*5490*/  @P5 MOV R81, 0x7f800000 ;  /* 0x7f80000000515802 */ /* 0x000fe20000000f00 */
[C---:B------:R-:W-:Y:S01]  /*54a0*/  FMUL R5, R66.reuse, R5 ;  /* 0x0000000542057220 */ /* 0x040fe20000400000 */
[----:B------:R-:W2:Y:S01]  /*54b0*/  LDS R87, [R61+0x400] ;  /* 0x000400003d577984 */ /* 0x000ea20000000800 */
[----:B------:R-:W-:Y:S02]  /*54c0*/  FMUL R70, R69, R70 ;  /* 0x0000004645467220 */ /* 0x000fe40000400000 */
[----:B------:R-:W-:Y:S01]  /*54d0*/  FFMA.FTZ R71, R71, 1.4426950216293334961, R60 ;  /* 0x3fb8aa3b47477823 */ /* 0x000fe2000001003c */
[----:B------:R-:W3:Y:S01]  /*54e0*/  LDS R89, [R61+0x600] ;  /* 0x000600003d597984 */ /* 0x000ee20000000800 */
[----:B------:R-:W-:-:S02]  /*54f0*/  FFMA.FTZ R5, R66, 1.4426950216293334961, R5 ;  /* 0x3fb8aa3b42057823 */ /* 0x000fc40000010005 */
[----:B------:R-:W-:Y:S01]  /*5500*/  FFMA.FTZ R70, R69, 1.4426950216293334961, R70 ;  /* 0x3fb8aa3b45467823 */ /* 0x000fe20000010046 */
[----:B------:R-:W-:Y:S01]  /*5510*/  LDS R91, [R61+0x800] ;  /* 0x000800003d5b7984 */ /* 0x000fe20000000800 */
[----:B------:R-:W-:Y:S02]  /*5520*/  FADD R46, R46, R71 ;  /* 0x000000472e2e7221 */ /* 0x000fe40000000000 */
[----:B------:R-:W-:Y:S01]  /*5530*/  FADD R5, R62, R5 ;  /* 0x000000053e057221 */ /* 0x000fe20000000000 */
[----:B------:R-:W4:Y:S01]  /*5540*/  LDS R69, [R4+0xa00] ;  /* 0x000a000004457984 */ /* 0x000f220000000800 */
[----:B------:R-:W-:Y:S01]  /*5550*/  @P5 FFMA.FTZ R46, R44, R81, +INF ;  /* 0x7f8000002c2e5423 */ /* 0x000fe20000010051 */
[C---:B------:R-:W-:Y:S01]  /*5560*/  FSETP.NEU.AND P5, PT, R43.reuse, RZ, PT ;  /* 0x000000ff2b00720b */ /* 0x040fe20003fad000 */
[----:B------:R-:W-:Y:S01]  /*5570*/  @P4 FFMA.FTZ R5, R43, R64, +INF ;  /* 0x7f8000002b054423 */ /* 0x000fe20000010040 */
[----:B------:R-:W5:Y:S01]  /*5580*/  LDS R117, [R61+0xa00] ;  /* 0x000a00003d757984 */ /* 0x000f620000000800 */
[----:B------:R-:W-:Y:S01]  /*5590*/  ISETP.GE.U32.AND P4, PT, R2, 0x7f800000, PT ;  /* 0x7f8000000200780c */ /* 0x000fe20003f86070 */
[----:B------:R-:W-:-:S02]  /*55a0*/  FADD R45, R45, R70 ;  /* 0x000000462d2d7221 */ /* 0x000fc40000000000 */
[----:B------:R-:W-:Y:S01]  /*55b0*/  LDS R71, [R4+0xc00] ;  /* 0x000c000004477984 */ /* 0x000fe20000000800 */
[----:B------:R-:W-:Y:S01]  /*55c0*/  FSEL R5, R5, -INF , P5 ;  /* 0xff80000005057808 */ /* 0x000fe20002800000 */
[----:B------:R-:W-:Y:S01]  /*55d0*/  FFMA R64, R68, 0.69314718246459960938, R95 ;  /* 0x3f31721844407823 */ /* 0x000fe2000000005f */
[----:B------:R-:W-:Y:S01]  /*55e0*/  FSETP.NEU.AND P5, PT, R42, RZ, PT ;  /* 0x000000ff2a00720b */ /* 0x000fe20003fad000 */
[----:B------:R-:W-:Y:S01]  /*55f0*/  LDS R123, [R61+0xc00] ;  /* 0x000c00003d7b7984 */ /* 0x000fe20000000800 */
[----:B------:R-:W-:Y:S02]  /*5600*/  FFMA R65, R65, 0.69314718246459960938, R96 ;  /* 0x3f31721841417823 */ /* 0x000fe40000000060 */
[----:B------:R-:W-:Y:S01]  /*5610*/  FSEL R47, R47, -INF , P5 ;  /* 0xff8000002f2f7808 */ /* 0x000fe20002800000 */
[----:B------:R-:W-:Y:S02]  /*5620*/  LDS R81, [R4+0xe00] ;  /* 0x000e000004517984 */ /* 0x000fe40000000800 */
[----:B------:R-:W-:-:S02]  /*5630*/  @P4 IMAD.MOV.U32 R125, RZ, RZ, 0x7f800000 ;  /* 0x7f800000ff7d4424 */ /* 0x000fc400078e00ff */
[----:B------:R-:W5:Y:S02]  /*5640*/  LDS R43, [R61+0xe00] ;  /* 0x000e00003d2b7984 */ /* 0x000f640000000800 */
[----:B------:R-:W-:Y:S01]  /*5650*/  @P4 FFMA.FTZ R45, R2, R125, +INF ;  /* 0x7f800000022d4423 */ /* 0x000fe2000001007d */
[----:B------:R-:W-:Y:S01]  /*5660*/  FSETP.NEU.AND P4, PT, R44, RZ, PT ;  /* 0x000000ff2c00720b */ /* 0x000fe20003f8d000 */
[----:B0-----:R0:W-:Y:S03]  /*5670*/  STG.E.U16 [R12.64], R83 ;  /* 0x000000530c007986 */ /* 0x0011e6000c101504 */
[----:B------:R-:W-:Y:S01]  /*5680*/  FSEL R46, R46, -INF , P4 ;  /* 0xff8000002e2e7808 */ /* 0x000fe20002000000 */
[----:B------:R2:W-:Y:S01]  /*5690*/  STG.E.U16 [R38.64], R67 ;  /* 0x0000004326007986 */ /* 0x0005e2000c101504 */
[----:B------:R-:W-:Y:S02]  /*56a0*/  FSETP.NEU.AND P4, PT, R2, RZ, PT ;  /* 0x000000ff0200720b */ /* 0x000fe40003f8d000 */
[----:B------:R-:W-:Y:S01]  /*56b0*/  FSEL R2, R77, -INF , P0 ;  /* 0xff8000004d027808 */ /* 0x000fe20000000000 */
[----:B-1----:R-:W-:Y:S01]  /*56c0*/  STG.E.U16 [R40.64], R85 ;  /* 0x0000005528007986 */ /* 0x002fe2000c101504 */
[----:B------:R-:W-:-:S03]  /*56d0*/  FSEL R45, R45, -INF , P4 ;  /* 0xff8000002d2d7808 */ /* 0x000fc60002000000 */
[----:B------:R1:W-:Y:S01]  /*56e0*/  STG.E.U16 [R14.64], R73 ;  /* 0x000000490e007986 */ /* 0x0003e2000c101504 */
[----:B0-----:R-:W-:Y:S01]  /*56f0*/  PRMT R83, R83, 0x7632, R83 ;  /* 0x0000763253537816 */ /* 0x001fe20000000053 */
[----:B------:R-:W-:Y:S02]  /*5700*/  FFMA R12, R46, 0.69314718246459960938, R97 ;  /* 0x3f3172182e0c7823 */ /* 0x000fe40000000061 */
[----:B--2---:R4:W-:Y:S01]  /*5710*/  STG.E.U16 [R16.64], R87 ;  /* 0x0000005710007986 */ /* 0x0049e2000c101504 */
[----:B------:R-:W-:Y:S01]  /*5720*/  PRMT R67, R67, 0x7632, R67 ;  /* 0x0000763243437816 */ /* 0x000fe20000000043 */
[----:B------:R-:W-:Y:S02]  /*5730*/  FFMA R13, R5, 0.69314718246459960938, R92 ;  /* 0x3f317218050d7823 */ /* 0x000fe4000000005c */
[----:B------:R0:W-:Y:S01]  /*5740*/  STG.E.U16 [R18.64], R75 ;  /* 0x0000004b12007986 */ /* 0x0001e2000c101504 */
[----:B------:R-:W-:-:S03]  /*5750*/  FFMA R66, R2, 0.69314718246459960938, R99 ;  /* 0x3f31721802427823 */ /* 0x000fc60000000063 */
[----:B---3--:R2:W-:Y:S01]  /*5760*/  STG.E.U16 [R24.64], R89 ;  /* 0x0000005918007986 */ /* 0x0085e2000c101504 */
[----:B-1----:R-:W-:Y:S02]  /*5770*/  FFMA R14, R72, 0.69314718246459960938, R93 ;  /* 0x3f317218480e7823 */ /* 0x002fe4000000005d */
[----:B------:R-:W-:Y:S01]  /*5780*/  FFMA R15, R47, 0.69314718246459960938, R94 ;  /* 0x3f3172182f0f7823 */ /* 0x000fe2000000005e */
[----:B------:R-:W-:Y:S01]  /*5790*/  STG.E.U16 [R22.64], R79 ;  /* 0x0000004f16007986 */ /* 0x000fe2000c101504 */
[----:B----4-:R-:W-:Y:S02]  /*57a0*/  PRMT R17, R69, 0x7632, R17 ;  /* 0x0000763245117816 */ /* 0x010fe40000000011 */
[----:B-----5:R-:W-:Y:S01]  /*57b0*/  PRMT R16, R117, 0x7632, R16 ;  /* 0x0000763275107816 */ /* 0x020fe20000000010 */
[----:B------:R-:W-:Y:S01]  /*57c0*/  STG.E.U16 [R20.64], R91 ;  /* 0x0000005b14007986 */ /* 0x000fe2000c101504 */
[----:B0-----:R-:W-:-:S03]  /*57d0*/  PRMT R18, R91, 0x7632, R18 ;  /* 0x000076325b127816 */ /* 0x001fc60000000012 */
[----:B------:R-:W-:Y:S01]  /*57e0*/  STG.E.U16 [R30.64], R69 ;  /* 0x000000451e007986 */ /* 0x000fe2000c101504 */
[----:B--2---:R-:W-:Y:S02]  /*57f0*/  PRMT R25, R89, 0x7632, R25 ;  /* 0x0000763259197816 */ /* 0x004fe40000000019 */
[----:B------:R-:W-:Y:S01]  /*5800*/  PRMT R24, R79, 0x7632, R24 ;  /* 0x000076324f187816 */ /* 0x000fe20000000018 */
[----:B------:R0:W-:Y:S01]  /*5810*/  STG.E.U16 [R28.64], R117 ;  /* 0x000000751c007986 */ /* 0x0001e2000c101504 */
[----:B------:R-:W-:-:S03]  /*5820*/  PRMT R60, R43, 0x7632, R60 ;  /* 0x000076322b3c7816 */ /* 0x000fc6000000003c */
[----:B------:R1:W-:Y:S04]  /*5830*/  STG.E.U16 [R26.64], R71 ;  /* 0x000000471a007986 */ /* 0x0003e8000c101504 */
[----:B------:R-:W-:Y:S04]  /*5840*/  STG.E.U16 [R110.64], R123 ;  /* 0x0000007b6e007986 */ /* 0x000fe8000c101504 */
[----:B------:R-:W-:Y:S01]  /*5850*/  STG.E.U16 [R108.64], R81 ;  /* 0x000000516c007986 */ /* 0x000fe2000c101504 */
[----:B0-----:R-:W-:Y:S02]  /*5860*/  PRMT R29, R85, 0x7632, R29 ;  /* 0x00007632551d7816 */ /* 0x001fe4000000001d */
[----:B------:R-:W-:Y:S01]  /*5870*/  PRMT R28, R73, 0x7632, R28 ;  /* 0x00007632491c7816 */ /* 0x000fe2000000001c */
[----:B------:R-:W-:Y:S01]  /*5880*/  STG.E.U16 [R106.64], R43 ;  /* 0x0000002b6a007986 */ /* 0x000fe2000c101504 */
[----:B-1----:R-:W-:-:S02]  /*5890*/  PRMT R27, R87, 0x7632, R27 ;  /* 0x00007632571b7816 */ /* 0x002fc4000000001b */
[----:B------:R-:W-:Y:S01]  /*58a0*/  PRMT R26, R75, 0x7632, R26 ;  /* 0x000076324b1a7816 */ /* 0x000fe2000000001a */
[----:B------:R-:W-:Y:S01]  /*58b0*/  STG.E.U16 [R104.64], R63 ;  /* 0x0000003f68007986 */ /* 0x000fe2000c101504 */
[----:B------:R-:W-:-:S03]  /*58c0*/  PRMT R71, R71, 0x7632, R71 ;  /* 0x0000763247477816 */ /* 0x000fc60000000047 */
[----:B------:R-:W-:Y:S04]  /*58d0*/  STG.E.U16 [R102.64], R83 ;  /* 0x0000005366007986 */ /* 0x000fe8000c101504 */
[----:B------:R0:W-:Y:S04]  /*58e0*/  STG.E.U16 [R100.64], R67 ;  /* 0x0000004364007986 */ /* 0x0001e8000c101504 */
[----:B------:R-:W-:Y:S04]  /*58f0*/  STG.E.U16 [R58.64], R29 ;  /* 0x0000001d3a007986 */ /* 0x000fe8000c101504 */
[----:B------:R1:W-:Y:S04]  /*5900*/  STG.E.U16 [R56.64], R28 ;  /* 0x0000001c38007986 */ /* 0x0003e8000c101504 */
[----:B------:R2:W-:Y:S01]  /*5910*/  STG.E.U16 [R54.64], R27 ;  /* 0x0000001b36007986 */ /* 0x0005e2000c101504 */
[----:B0-----:R-:W-:-:S03]  /*5920*/  FFMA R67, R45, 0.69314718246459960938, R98 ;  /* 0x3f3172182d437823 */ /* 0x001fc60000000062 */
[----:B------:R2:W-:Y:S04]  /*5930*/  STG.E.U16 [R52.64], R26 ;  /* 0x0000001a34007986 */ /* 0x0005e8000c101504 */
[----:B------:R2:W-:Y:S01]  /*5940*/  STG.E.U16 [R50.64], R25 ;  /* 0x0000001932007986 */ /* 0x0005e2000c101504 */
[----:B-1----:R-:W-:Y:S02]  /*5950*/  PRMT R57, R123, 0x7632, R57 ;  /* 0x000076327b397816 */ /* 0x002fe40000000039 */
[----:B------:R-:W-:Y:S01]  /*5960*/  PRMT R56, R81, 0x7632, R56 ;  /* 0x0000763251387816 */ /* 0x000fe20000000038 */
[----:B------:R2:W-:Y:S04]  /*5970*/  STG.E.U16 [R48.64], R24 ;  /* 0x0000001830007986 */ /* 0x0005e8000c101504 */
[----:B------:R2:W-:Y:S04]  /*5980*/  STG.E.U16 [R36.64], R18 ;  /* 0x0000001224007986 */ /* 0x0005e8000c101504 */
[----:B------:R2:W-:Y:S04]  /*5990*/  STG.E.U16 [R34.64], R17 ;  /* 0x0000001122007986 */ /* 0x0005e8000c101504 */
[----:B------:R2:W-:Y:S04]  /*59a0*/  STG.E.U16 [R32.64], R16 ;  /* 0x0000001020007986 */ /* 0x0005e8000c101504 */
[----:B------:R2:W-:Y:S04]  /*59b0*/  STG.E.U16 [R10.64], R71 ;  /* 0x000000470a007986 */ /* 0x0005e8000c101504 */
[----:B------:R2:W-:Y:S04]  /*59c0*/  STG.E.U16 [R114.64], R57 ;  /* 0x0000003972007986 */ /* 0x0005e8000c101504 */
[----:B------:R2:W-:Y:S04]  /*59d0*/  STG.E.U16 [R112.64], R56 ;  /* 0x0000003870007986 */ /* 0x0005e8000c101504 */
[----:B------:R2:W-:Y:S04]  /*59e0*/  STG.E.U16 [R120.64], R60 ;  /* 0x0000003c78007986 */ /* 0x0005e8000c101504 */
[----:B------:R-:W-:Y:S06]  /*59f0*/  BAR.SYNC.DEFER_BLOCKING 0x0 ;  /* 0x0000000000007b1d */ /* 0x000fec0000010000 */
[----:B------:R2:W-:Y:S04]  /*5a00*/  STS.128 [R3], R12 ;  /* 0x0000000c03007388 */ /* 0x0005e80000000c00 */
[----:B------:R2:W-:Y:S04]  /*5a10*/  STS.128 [R3+0x80], R64 ;  /* 0x0000804003007388 */ /* 0x0005e80000000c00 */
[----:B------:R-:W-:Y:S06]  /*5a20*/  BAR.SYNC.DEFER_BLOCKING 0x0 ;  /* 0x0000000000007b1d */ /* 0x000fec0000010000 */
[----:B------:R-:W-:Y:S05]  /*5a30*/  @P2 EXIT ;  /* 0x000000000000294d */ /* 0x000fea0003800000 */
[----:B--2---:R-:W0:Y:S01]  /*5a40*/  LDS R5, [R6] ;  /* 0x0000000006057984 */ /* 0x004e220000000800 */
[----:B------:R-:W-:Y:S01]  /*5a50*/  IMAD R0, R0, c[0x0][0x1cc], RZ ;  /* 0x0000730000007a24 */ /* 0x000fe200078e02ff */
[C---:B------:R-:W-:Y:S01]  /*5a60*/  SHF.L.U32 R3, R119.reuse, 0x2, RZ ;  /* 0x0000000277037819 */ /* 0x040fe200000006ff */
[----:B------:R-:W-:-:S03]  /*5a70*/  IMAD.HI R119, R119, 0x4, RZ ;  /* 0x0000000477777827 */ /* 0x000fc600078e02ff */
[C---:B------:R-:W-:Y:S01]  /*5a80*/  SHF.L.U32 R2, R0.reuse, 0x2, RZ ;  /* 0x0000000200027819 */ /* 0x040fe200000006ff */
[----:B------:R-:W-:-:S03]  /*5a90*/  IMAD.HI R0, R0, 0x4, RZ ;  /* 0x0000000400007827 */ /* 0x000fc600078e02ff */
[----:B------:R-:W-:-:S04]  /*5aa0*/  IADD3 R2, P0, P1, R3, c[0x0][0x180], R2 ;  /* 0x0000600003027a10 */ /* 0x000fc8000791e002 */
[----:B------:R-:W-:-:S05]  /*5ab0*/  IADD3.X R3, R119, c[0x0][0x184], R0, P0, P1 ;  /* 0x0000610077037a10 */ /* 0x000fca00007e2400 */
[----:B0-----:R-:W-:Y:S01]  /*5ac0*/  STG.E [R2.64], R5 ;  /* 0x0000000502007986 */ /* 0x001fe2000c101904 */
[----:B------:R-:W-:Y:S05]  /*5ad0*/  EXIT ;  /* 0x000000000000794d */ /* 0x000fea0003800000 */
.L_x_2:
[----:B------:R-:W-:-:S00]  /*5ae0*/  BRA `(.L_x_2) ;  /* 0xfffffff000007947 */ /* 0x000fc0000383ffff */
[----:B------:R-:W-:-:S00]  /*5af0*/  NOP ;  /* 0x0000000000007918 */ /* 0x000fc00000000000 */
        /* <DEDUP_REMOVED lines=8> */
.L_x_3:


//--------------------- .nv.global.init           --------------------------
	.section	.nv.global.init,"aw",@progbits
.nv.global.init:
	.type		_$_str,@object
	.size		_$_str,(.L_0 - _$_str)
_$_str:
        /*0000*/ 	.byte	0x5f, 0x5f, 0x43, 0x55, 0x44, 0x41, 0x5f, 0x46, 0x54, 0x5a, 0x00
.L_0:


//--------------------- .nv.shared.attn_fwd       --------------------------
	.section	.nv.shared.attn_fwd,"aw",@nobits
	.sectionflags	@""
	.align	16
